//
// Generated by NVIDIA NVVM Compiler
//
// Compiler Build ID: CL-36424714
// Cuda compilation tools, release 13.0, V13.0.88
// Based on NVVM 20.0.0
//

.version 9.0
.target sm_100
.address_size 64

	// .globl	_Z17parameter_counterPdS_S_PijdPj
.extern .shared .align 16 .b8 cache[];

.visible .entry _Z17parameter_counterPdS_S_PijdPj(
	.param .u64 .ptr .align 1 _Z17parameter_counterPdS_S_PijdPj_param_0,
	.param .u64 .ptr .align 1 _Z17parameter_counterPdS_S_PijdPj_param_1,
	.param .u64 .ptr .align 1 _Z17parameter_counterPdS_S_PijdPj_param_2,
	.param .u64 .ptr .align 1 _Z17parameter_counterPdS_S_PijdPj_param_3,
	.param .u32 _Z17parameter_counterPdS_S_PijdPj_param_4,
	.param .f64 _Z17parameter_counterPdS_S_PijdPj_param_5,
	.param .u64 .ptr .align 1 _Z17parameter_counterPdS_S_PijdPj_param_6
)
{
	.reg .pred 	%p<26>;
	.reg .b32 	%r<109>;
	.reg .b64 	%rd<40>;
	.reg .b64 	%fd<126>;

	ld.param.u64 	%rd18, [_Z17parameter_counterPdS_S_PijdPj_param_0];
	ld.param.u64 	%rd19, [_Z17parameter_counterPdS_S_PijdPj_param_1];
	ld.param.u64 	%rd20, [_Z17parameter_counterPdS_S_PijdPj_param_2];
	ld.param.u64 	%rd16, [_Z17parameter_counterPdS_S_PijdPj_param_3];
	ld.param.u32 	%r29, [_Z17parameter_counterPdS_S_PijdPj_param_4];
	ld.param.f64 	%fd26, [_Z17parameter_counterPdS_S_PijdPj_param_5];
	cvta.to.global.u64 	%rd1, %rd20;
	cvta.to.global.u64 	%rd2, %rd19;
	cvta.to.global.u64 	%rd3, %rd18;
	mov.u32 	%r1, %tid.x;
	mov.u32 	%r108, %ntid.x;
	mov.u32 	%r3, %ctaid.x;
	mad.lo.s32 	%r101, %r108, %r3, %r1;
	setp.ge.u32 	%p1, %r101, %r29;
	mov.b32 	%r107, 0;
	@%p1 bra 	$L__BB0_36;
	mov.b32 	%r32, 2144337920;
	mov.b32 	%r107, 0;
	mov.b64 	%fd1, {%r107, %r32};
	mov.u32 	%r33, %nctaid.x;
	mul.lo.s32 	%r5, %r33, %r108;
	and.b32  	%r6, %r29, 1;
	and.b32  	%r7, %r29, -2;
	neg.s32 	%r8, %r7;
	cvta.to.global.u64 	%rd4, %rd16;
$L__BB0_2:
	setp.eq.s32 	%p2, %r29, 1;
	mul.wide.s32 	%rd22, %r101, 8;
	add.s64 	%rd23, %rd3, %rd22;
	ld.global.f64 	%fd2, [%rd23];
	add.s64 	%rd24, %rd2, %rd22;
	ld.global.f64 	%fd3, [%rd24];
	add.s64 	%rd25, %rd1, %rd22;
	ld.global.f64 	%fd4, [%rd25];
	mov.b32 	%r106, 0;
	mov.b64 	%rd39, 0;
	@%p2 bra 	$L__BB0_24;
	add.s64 	%rd38, %rd1, 8;
	add.s64 	%rd37, %rd2, 8;
	add.s64 	%rd36, %rd3, 8;
	mov.b32 	%r106, 0;
	mov.u32 	%r102, %r8;
$L__BB0_4:
	ld.global.f64 	%fd27, [%rd36+-8];
	sub.f64 	%fd28, %fd2, %fd27;
	ld.global.f64 	%fd29, [%rd37+-8];
	sub.f64 	%fd30, %fd3, %fd29;
	mul.f64 	%fd31, %fd30, %fd30;
	ld.global.f64 	%fd32, [%rd38+-8];
	sub.f64 	%fd33, %fd4, %fd32;
	fma.rn.f64 	%fd34, %fd28, %fd28, %fd31;
	fma.rn.f64 	%fd5, %fd33, %fd33, %fd34;
	{
	.reg .b32 %temp; 
	mov.b64 	{%temp, %r13}, %fd5;
	}
	add.s32 	%r37, %r13, -1048576;
	setp.gt.u32 	%p3, %r37, 2145386495;
	@%p3 bra 	$L__BB0_6;
	{
	.reg .b32 %temp; 
	mov.b64 	{%r46, %temp}, %fd5;
	}
	and.b32  	%r47, %r13, 2097151;
	or.b32  	%r48, %r47, 1071644672;
	sub.s32 	%r49, %r48, %r13;
	mov.b64 	%fd47, {%r46, %r48};
	rsqrt.approx.f64 	%fd48, %fd47;
	mul.rn.f64 	%fd49, %fd48, %fd48;
	neg.f64 	%fd50, %fd49;
	fma.rn.f64 	%fd51, %fd48, %fd48, %fd50;
	neg.f64 	%fd52, %fd47;
	fma.rn.f64 	%fd53, %fd49, %fd52, 0d3FF0000000000000;
	fma.rn.f64 	%fd54, %fd51, %fd52, %fd53;
	fma.rn.f64 	%fd55, %fd54, 0d3FD8000000000000, 0d3FE0000000000000;
	mul.f64 	%fd56, %fd48, %fd54;
	fma.rn.f64 	%fd57, %fd55, %fd56, %fd48;
	shr.s32 	%r50, %r49, 1;
	{
	.reg .b32 %temp; 
	mov.b64 	{%temp, %r51}, %fd57;
	}
	add.s32 	%r52, %r51, %r50;
	{
	.reg .b32 %temp; 
	mov.b64 	{%r53, %temp}, %fd57;
	}
	mov.b64 	%fd123, {%r53, %r52};
	bra.uni 	$L__BB0_13;
$L__BB0_6:
	setp.neu.f64 	%p4, %fd5, 0d0000000000000000;
	@%p4 bra 	$L__BB0_8;
	and.b32  	%r43, %r13, -2147483648;
	or.b32  	%r44, %r43, 2146435072;
	mov.b32 	%r45, 0;
	mov.b64 	%fd123, {%r45, %r44};
	bra.uni 	$L__BB0_13;
$L__BB0_8:
	abs.f64 	%fd35, %fd5;
	setp.neu.f64 	%p5, %fd35, 0d7FF0000000000000;
	@%p5 bra 	$L__BB0_10;
	and.b32  	%r38, %r13, -2147483648;
	mov.b32 	%r39, 0;
	mov.b64 	%fd123, {%r39, %r38};
	bra.uni 	$L__BB0_13;
$L__BB0_10:
	setp.num.f64 	%p6, %fd5, %fd5;
	@%p6 bra 	$L__BB0_12;
	add.f64 	%fd123, %fd5, %fd5;
	bra.uni 	$L__BB0_13;
$L__BB0_12:
	mul.f64 	%fd36, %fd1, %fd5;
	rsqrt.approx.f64 	%fd37, %fd36;
	mul.rn.f64 	%fd38, %fd37, %fd37;
	neg.f64 	%fd39, %fd38;
	fma.rn.f64 	%fd40, %fd37, %fd37, %fd39;
	neg.f64 	%fd41, %fd36;
	fma.rn.f64 	%fd42, %fd38, %fd41, 0d3FF0000000000000;
	fma.rn.f64 	%fd43, %fd40, %fd41, %fd42;
	fma.rn.f64 	%fd44, %fd43, 0d3FD8000000000000, 0d3FE0000000000000;
	mul.f64 	%fd45, %fd37, %fd43;
	fma.rn.f64 	%fd46, %fd44, %fd45, %fd37;
	{
	.reg .b32 %temp; 
	mov.b64 	{%temp, %r40}, %fd46;
	}
	add.s32 	%r41, %r40, 535822336;
	{
	.reg .b32 %temp; 
	mov.b64 	{%r42, %temp}, %fd46;
	}
	mov.b64 	%fd123, {%r42, %r41};
$L__BB0_13:
	rcp.rn.f64 	%fd58, %fd123;
	setp.lt.f64 	%p7, %fd58, %fd26;
	selp.u32 	%r54, 1, 0, %p7;
	add.s32 	%r14, %r106, %r54;
	ld.global.f64 	%fd59, [%rd36];
	sub.f64 	%fd60, %fd2, %fd59;
	ld.global.f64 	%fd61, [%rd37];
	sub.f64 	%fd62, %fd3, %fd61;
	mul.f64 	%fd63, %fd62, %fd62;
	ld.global.f64 	%fd64, [%rd38];
	sub.f64 	%fd65, %fd4, %fd64;
	fma.rn.f64 	%fd66, %fd60, %fd60, %fd63;
	fma.rn.f64 	%fd12, %fd65, %fd65, %fd66;
	{
	.reg .b32 %temp; 
	mov.b64 	{%temp, %r15}, %fd12;
	}
	add.s32 	%r55, %r15, -1048576;
	setp.lt.u32 	%p8, %r55, 2145386496;
	@%p8 bra 	$L__BB0_21;
	setp.eq.f64 	%p9, %fd12, 0d0000000000000000;
	@%p9 bra 	$L__BB0_20;
	abs.f64 	%fd67, %fd12;
	setp.neu.f64 	%p10, %fd67, 0d7FF0000000000000;
	@%p10 bra 	$L__BB0_17;
	and.b32  	%r56, %r15, -2147483648;
	mov.b32 	%r57, 0;
	mov.b64 	%fd124, {%r57, %r56};
	bra.uni 	$L__BB0_22;
$L__BB0_17:
	setp.num.f64 	%p11, %fd12, %fd12;
	@%p11 bra 	$L__BB0_19;
	add.f64 	%fd124, %fd12, %fd12;
	bra.uni 	$L__BB0_22;
$L__BB0_19:
	mul.f64 	%fd68, %fd1, %fd12;
	rsqrt.approx.f64 	%fd69, %fd68;
	mul.rn.f64 	%fd70, %fd69, %fd69;
	neg.f64 	%fd71, %fd70;
	fma.rn.f64 	%fd72, %fd69, %fd69, %fd71;
	neg.f64 	%fd73, %fd68;
	fma.rn.f64 	%fd74, %fd70, %fd73, 0d3FF0000000000000;
	fma.rn.f64 	%fd75, %fd72, %fd73, %fd74;
	fma.rn.f64 	%fd76, %fd75, 0d3FD8000000000000, 0d3FE0000000000000;
	mul.f64 	%fd77, %fd69, %fd75;
	fma.rn.f64 	%fd78, %fd76, %fd77, %fd69;
	{
	.reg .b32 %temp; 
	mov.b64 	{%temp, %r58}, %fd78;
	}
	add.s32 	%r59, %r58, 535822336;
	{
	.reg .b32 %temp; 
	mov.b64 	{%r60, %temp}, %fd78;
	}
	mov.b64 	%fd124, {%r60, %r59};
	bra.uni 	$L__BB0_22;
$L__BB0_20:
	and.b32  	%r61, %r15, -2147483648;
	or.b32  	%r62, %r61, 2146435072;
	mov.b32 	%r63, 0;
	mov.b64 	%fd124, {%r63, %r62};
	bra.uni 	$L__BB0_22;
$L__BB0_21:
	{
	.reg .b32 %temp; 
	mov.b64 	{%r64, %temp}, %fd12;
	}
	and.b32  	%r65, %r15, 2097151;
	or.b32  	%r66, %r65, 1071644672;
	sub.s32 	%r67, %r66, %r15;
	mov.b64 	%fd79, {%r64, %r66};
	rsqrt.approx.f64 	%fd80, %fd79;
	mul.rn.f64 	%fd81, %fd80, %fd80;
	neg.f64 	%fd82, %fd81;
	fma.rn.f64 	%fd83, %fd80, %fd80, %fd82;
	neg.f64 	%fd84, %fd79;
	fma.rn.f64 	%fd85, %fd81, %fd84, 0d3FF0000000000000;
	fma.rn.f64 	%fd86, %fd83, %fd84, %fd85;
	fma.rn.f64 	%fd87, %fd86, 0d3FD8000000000000, 0d3FE0000000000000;
	mul.f64 	%fd88, %fd80, %fd86;
	fma.rn.f64 	%fd89, %fd87, %fd88, %fd80;
	shr.s32 	%r68, %r67, 1;
	{
	.reg .b32 %temp; 
	mov.b64 	{%temp, %r69}, %fd89;
	}
	add.s32 	%r70, %r69, %r68;
	{
	.reg .b32 %temp; 
	mov.b64 	{%r71, %temp}, %fd89;
	}
	mov.b64 	%fd124, {%r71, %r70};
$L__BB0_22:
	rcp.rn.f64 	%fd90, %fd124;
	setp.lt.f64 	%p12, %fd90, %fd26;
	selp.u32 	%r72, 1, 0, %p12;
	add.s32 	%r106, %r14, %r72;
	add.s32 	%r102, %r102, 2;
	add.s64 	%rd38, %rd38, 16;
	add.s64 	%rd37, %rd37, 16;
	add.s64 	%rd36, %rd36, 16;
	setp.ne.s32 	%p13, %r102, 0;
	@%p13 bra 	$L__BB0_4;
	cvt.u64.u32 	%rd39, %r7;
$L__BB0_24:
	setp.eq.s32 	%p14, %r6, 0;
	@%p14 bra 	$L__BB0_35;
	shl.b64 	%rd26, %rd39, 3;
	add.s64 	%rd27, %rd3, %rd26;
	ld.global.f64 	%fd91, [%rd27];
	sub.f64 	%fd92, %fd2, %fd91;
	add.s64 	%rd28, %rd2, %rd26;
	ld.global.f64 	%fd93, [%rd28];
	sub.f64 	%fd94, %fd3, %fd93;
	mul.f64 	%fd95, %fd94, %fd94;
	add.s64 	%rd29, %rd1, %rd26;
	ld.global.f64 	%fd96, [%rd29];
	sub.f64 	%fd97, %fd4, %fd96;
	fma.rn.f64 	%fd98, %fd92, %fd92, %fd95;
	fma.rn.f64 	%fd19, %fd97, %fd97, %fd98;
	{
	.reg .b32 %temp; 
	mov.b64 	{%temp, %r20}, %fd19;
	}
	add.s32 	%r73, %r20, -1048576;
	setp.lt.u32 	%p15, %r73, 2145386496;
	@%p15 bra 	$L__BB0_33;
	setp.eq.f64 	%p16, %fd19, 0d0000000000000000;
	@%p16 bra 	$L__BB0_32;
	abs.f64 	%fd99, %fd19;
	setp.neu.f64 	%p17, %fd99, 0d7FF0000000000000;
	@%p17 bra 	$L__BB0_29;
	and.b32  	%r74, %r20, -2147483648;
	mov.b32 	%r75, 0;
	mov.b64 	%fd125, {%r75, %r74};
	bra.uni 	$L__BB0_34;
$L__BB0_29:
	setp.num.f64 	%p18, %fd19, %fd19;
	@%p18 bra 	$L__BB0_31;
	add.f64 	%fd125, %fd19, %fd19;
	bra.uni 	$L__BB0_34;
$L__BB0_31:
	mul.f64 	%fd100, %fd1, %fd19;
	rsqrt.approx.f64 	%fd101, %fd100;
	mul.rn.f64 	%fd102, %fd101, %fd101;
	neg.f64 	%fd103, %fd102;
	fma.rn.f64 	%fd104, %fd101, %fd101, %fd103;
	neg.f64 	%fd105, %fd100;
	fma.rn.f64 	%fd106, %fd102, %fd105, 0d3FF0000000000000;
	fma.rn.f64 	%fd107, %fd104, %fd105, %fd106;
	fma.rn.f64 	%fd108, %fd107, 0d3FD8000000000000, 0d3FE0000000000000;
	mul.f64 	%fd109, %fd101, %fd107;
	fma.rn.f64 	%fd110, %fd108, %fd109, %fd101;
	{
	.reg .b32 %temp; 
	mov.b64 	{%temp, %r76}, %fd110;
	}
	add.s32 	%r77, %r76, 535822336;
	{
	.reg .b32 %temp; 
	mov.b64 	{%r78, %temp}, %fd110;
	}
	mov.b64 	%fd125, {%r78, %r77};
	bra.uni 	$L__BB0_34;
$L__BB0_32:
	and.b32  	%r79, %r20, -2147483648;
	or.b32  	%r80, %r79, 2146435072;
	mov.b32 	%r81, 0;
	mov.b64 	%fd125, {%r81, %r80};
	bra.uni 	$L__BB0_34;
$L__BB0_33:
	{
	.reg .b32 %temp; 
	mov.b64 	{%r82, %temp}, %fd19;
	}
	and.b32  	%r83, %r20, 2097151;
	or.b32  	%r84, %r83, 1071644672;
	sub.s32 	%r85, %r84, %r20;
	mov.b64 	%fd111, {%r82, %r84};
	rsqrt.approx.f64 	%fd112, %fd111;
	mul.rn.f64 	%fd113, %fd112, %fd112;
	neg.f64 	%fd114, %fd113;
	fma.rn.f64 	%fd115, %fd112, %fd112, %fd114;
	neg.f64 	%fd116, %fd111;
	fma.rn.f64 	%fd117, %fd113, %fd116, 0d3FF0000000000000;
	fma.rn.f64 	%fd118, %fd115, %fd116, %fd117;
	fma.rn.f64 	%fd119, %fd118, 0d3FD8000000000000, 0d3FE0000000000000;
	mul.f64 	%fd120, %fd112, %fd118;
	fma.rn.f64 	%fd121, %fd119, %fd120, %fd112;
	shr.s32 	%r86, %r85, 1;
	{
	.reg .b32 %temp; 
	mov.b64 	{%temp, %r87}, %fd121;
	}
	add.s32 	%r88, %r87, %r86;
	{
	.reg .b32 %temp; 
	mov.b64 	{%r89, %temp}, %fd121;
	}
	mov.b64 	%fd125, {%r89, %r88};
$L__BB0_34:
	rcp.rn.f64 	%fd122, %fd125;
	setp.lt.f64 	%p19, %fd122, %fd26;
	selp.u32 	%r90, 1, 0, %p19;
	add.s32 	%r106, %r106, %r90;
$L__BB0_35:
	mul.wide.s32 	%rd30, %r101, 4;
	add.s64 	%rd31, %rd4, %rd30;
	st.global.u32 	[%rd31], %r106;
	setp.lt.u32 	%p20, %r106, 13;
	selp.u32 	%r91, 1, 0, %p20;
	add.s32 	%r107, %r107, %r91;
	add.s32 	%r101, %r101, %r5;
	setp.lt.u32 	%p21, %r101, %r29;
	@%p21 bra 	$L__BB0_2;
$L__BB0_36:
	shl.b32 	%r92, %r1, 2;
	mov.u32 	%r93, cache;
	add.s32 	%r26, %r93, %r92;
	st.shared.u32 	[%r26], %r107;
	bar.sync 	0;
	setp.lt.u32 	%p22, %r108, 2;
	@%p22 bra 	$L__BB0_40;
$L__BB0_37:
	shr.u32 	%r28, %r108, 1;
	setp.ge.u32 	%p23, %r1, %r28;
	@%p23 bra 	$L__BB0_39;
	shl.b32 	%r94, %r28, 2;
	add.s32 	%r95, %r26, %r94;
	ld.shared.u32 	%r96, [%r95];
	ld.shared.u32 	%r97, [%r26];
	add.s32 	%r98, %r97, %r96;
	st.shared.u32 	[%r26], %r98;
$L__BB0_39:
	bar.sync 	0;
	setp.gt.u32 	%p24, %r108, 3;
	mov.u32 	%r108, %r28;
	@%p24 bra 	$L__BB0_37;
$L__BB0_40:
	setp.ne.s32 	%p25, %r1, 0;
	@%p25 bra 	$L__BB0_42;
	ld.param.u64 	%rd35, [_Z17parameter_counterPdS_S_PijdPj_param_6];
	ld.shared.u32 	%r99, [cache];
	cvta.to.global.u64 	%rd32, %rd35;
	mul.wide.u32 	%rd33, %r3, 4;
	add.s64 	%rd34, %rd32, %rd33;
	st.global.u32 	[%rd34], %r99;
$L__BB0_42:
	ret;

}


// ===== COMPILED SASS (sm_100) =====

	.target	sm_100

	.elftype	@"ET_EXEC"


//--------------------- .note.nv.tkinfo           --------------------------
	.section	.note.nv.tkinfo,"",@"SHT_NOTE"
	.sectionflags	@"SHF_NOTE_NV_TKINFO"
	.tkinfo
        /*0018*/ 	.word	0x00000002
        /*0030*/ 	.string	""
        /*0030*/ 	.string	"ptxas"
        /*0030*/ 	.string	"Cuda compilation tools, release 13.0, V13.0.88"
        /*0030*/ 	.string	"Build cuda_13.0.r13.0/compiler.36424714_0"
        /*0030*/ 	.string	"-arch sm_100 -m 64 "



//--------------------- .note.nv.cuinfo           --------------------------
	.section	.note.nv.cuinfo,"",@"SHT_NOTE"
	.sectionflags	@"SHF_NOTE_NV_CUINFO"
        /*0018*/ 	.short	0x0002
        /*001a*/ 	.short	0x0064
        /*001c*/ 	.short	0x0082
	.zero		2


//--------------------- .nv.info                  --------------------------
	.section	.nv.info,"",@"SHT_CUDA_INFO"
	.align	4


	//----- nvinfo : EIATTR_REGCOUNT
	.align		4
        /*0000*/ 	.byte	0x04, 0x2f
        /*0002*/ 	.short	(.L_1 - .L_0)
	.align		4
.L_0:
        /*0004*/ 	.word	index@(_Z17parameter_counterPdS_S_PijdPj)
        /*0008*/ 	.word	0x00000026


	//----- nvinfo : EIATTR_FRAME_SIZE
	.align		4
.L_1:
        /*000c*/ 	.byte	0x04, 0x11
        /*000e*/ 	.short	(.L_3 - .L_2)
	.align		4
.L_2:
        /*0010*/ 	.word	index@($__internal_1_$__cuda_sm20_drsqrt_f64_slowpath_v2)
        /*0014*/ 	.word	0x00000000


	//----- nvinfo : EIATTR_FRAME_SIZE
	.align		4
.L_3:
        /*0018*/ 	.byte	0x04, 0x11
        /*001a*/ 	.short	(.L_5 - .L_4)
	.align		4
.L_4:
        /*001c*/ 	.word	index@($__internal_0_$__cuda_sm20_dblrcp_rn_slowpath_v3)
        /*0020*/ 	.word	0x00000000


	//----- nvinfo : EIATTR_FRAME_SIZE
	.align		4
.L_5:
        /*0024*/ 	.byte	0x04, 0x11
        /*0026*/ 	.short	(.L_7 - .L_6)
	.align		4
.L_6:
        /*0028*/ 	.word	index@(_Z17parameter_counterPdS_S_PijdPj)
        /*002c*/ 	.word	0x00000000


	//----- nvinfo : EIATTR_MIN_STACK_SIZE
	.align		4
.L_7:
        /*0030*/ 	.byte	0x04, 0x12
        /*0032*/ 	.short	(.L_9 - .L_8)
	.align		4
.L_8:
        /*0034*/ 	.word	index@(_Z17parameter_counterPdS_S_PijdPj)
        /*0038*/ 	.word	0x00000000
.L_9:


//--------------------- .nv.compat                --------------------------
	.section	.nv.compat,"",@"SHT_CUDA_COMPAT_INFO"
	.align	4
        /*0000*/ 	.byte	0x02, 0x09, 0x00, 0x00, 0x02, 0x02, 0x01, 0x00, 0x02, 0x05, 0x05, 0x00, 0x03, 0x07, 0x01, 0x01
        /*0010*/ 	.byte	0x02, 0x03, 0x00, 0x00, 0x02, 0x06, 0x01, 0x00, 0x04, 0x0b, 0x08, 0x00, 0x01, 0x00, 0x00, 0x00
        /*0020*/ 	.byte	0x00, 0x00, 0x00, 0x00


//--------------------- .nv.info._Z17parameter_counterPdS_S_PijdPj --------------------------
	.section	.nv.info._Z17parameter_counterPdS_S_PijdPj,"",@"SHT_CUDA_INFO"
	.sectionflags	@""
	.align	4


	//----- nvinfo : EIATTR_CUDA_API_VERSION
	.align		4
        /*0000*/ 	.byte	0x04, 0x37
        /*0002*/ 	.short	(.L_11 - .L_10)
.L_10:
        /*0004*/ 	.word	0x00000082


	//----- nvinfo : EIATTR_KPARAM_INFO
	.align		4
.L_11:
        /*0008*/ 	.byte	0x04, 0x17
        /*000a*/ 	.short	(.L_13 - .L_12)
.L_12:
        /*000c*/ 	.word	0x00000000
        /*0010*/ 	.short	0x0006
        /*0012*/ 	.short	0x0030
        /*0014*/ 	.byte	0x00, 0xf5, 0x21, 0x00


	//----- nvinfo : EIATTR_KPARAM_INFO
	.align		4
.L_13:
        /*0018*/ 	.byte	0x04, 0x17
        /*001a*/ 	.short	(.L_15 - .L_14)
.L_14:
        /*001c*/ 	.word	0x00000000
        /*0020*/ 	.short	0x0005
        /*0022*/ 	.short	0x0028
        /*0024*/ 	.byte	0x00, 0xf0, 0x21, 0x00


	//----- nvinfo : EIATTR_KPARAM_INFO
	.align		4
.L_15:
        /*0028*/ 	.byte	0x04, 0x17
        /*002a*/ 	.short	(.L_17 - .L_16)
.L_16:
        /*002c*/ 	.word	0x00000000
        /*0030*/ 	.short	0x0004
        /*0032*/ 	.short	0x0020
        /*0034*/ 	.byte	0x00, 0xf0, 0x11, 0x00


	//----- nvinfo : EIATTR_KPARAM_INFO
	.align		4
.L_17:
        /*0038*/ 	.byte	0x04, 0x17
        /*003a*/ 	.short	(.L_19 - .L_18)
.L_18:
        /*003c*/ 	.word	0x00000000
        /*0040*/ 	.short	0x0003
        /*0042*/ 	.short	0x0018
        /*0044*/ 	.byte	0x00, 0xf5, 0x21, 0x00


	//----- nvinfo : EIATTR_KPARAM_INFO
	.align		4
.L_19:
        /*0048*/ 	.byte	0x04, 0x17
        /*004a*/ 	.short	(.L_21 - .L_20)
.L_20:
        /*004c*/ 	.word	0x00000000
        /*0050*/ 	.short	0x0002
        /*0052*/ 	.short	0x0010
        /*0054*/ 	.byte	0x00, 0xf5, 0x21, 0x00


	//----- nvinfo : EIATTR_KPARAM_INFO
	.align		4
.L_21:
        /*0058*/ 	.byte	0x04, 0x17
        /*005a*/ 	.short	(.L_23 - .L_22)
.L_22:
        /*005c*/ 	.word	0x00000000
        /*0060*/ 	.short	0x0001
        /*0062*/ 	.short	0x0008
        /*0064*/ 	.byte	0x00, 0xf5, 0x21, 0x00


	//----- nvinfo : EIATTR_KPARAM_INFO
	.align		4
.L_23:
        /*0068*/ 	.byte	0x04, 0x17
        /*006a*/ 	.short	(.L_25 - .L_24)
.L_24:
        /*006c*/ 	.word	0x00000000
        /*0070*/ 	.short	0x0000
        /*0072*/ 	.short	0x0000
        /*0074*/ 	.byte	0x00, 0xf5, 0x21, 0x00


	//----- nvinfo : EIATTR_SPARSE_MMA_MASK
	.align		4
.L_25:
        /*0078*/ 	.byte	0x03, 0x50
        /*007a*/ 	.short	0x0000


	//----- nvinfo : EIATTR_MAXREG_COUNT
	.align		4
        /*007c*/ 	.byte	0x03, 0x1b
        /*007e*/ 	.short	0x00ff


	//----- nvinfo : EIATTR_NUM_BARRIERS
	.align		4
        /*0080*/ 	.byte	0x02, 0x4c
        /*0082*/ 	.byte	0x01
	.zero		1


	//----- nvinfo : EIATTR_MERCURY_ISA_VERSION
	.align		4
        /*0084*/ 	.byte	0x03, 0x5f
        /*0086*/ 	.short	0x0101


	//----- nvinfo : EIATTR_VRC_CTA_INIT_COUNT
	.align		4
        /*0088*/ 	.byte	0x02, 0x4a
	.zero		1
	.zero		1


	//----- nvinfo : EIATTR_EXIT_INSTR_OFFSETS
	.align		4
        /*008c*/ 	.byte	0x04, 0x1c
        /*008e*/ 	.short	(.L_27 - .L_26)


	//   ....[0]....
.L_26:
        /*0090*/ 	.word	0x00001940


	//   ....[1]....
        /*0094*/ 	.word	0x000019c0


	//----- nvinfo : EIATTR_CRS_STACK_SIZE
	.align		4
.L_27:
        /*0098*/ 	.byte	0x04, 0x1e
        /*009a*/ 	.short	(.L_29 - .L_28)
.L_28:
        /*009c*/ 	.word	0x00000000


	//----- nvinfo : EIATTR_CBANK_PARAM_SIZE
	.align		4
.L_29:
        /*00a0*/ 	.byte	0x03, 0x19
        /*00a2*/ 	.short	0x0038


	//----- nvinfo : EIATTR_PARAM_CBANK
	.align		4
        /*00a4*/ 	.byte	0x04, 0x0a
        /*00a6*/ 	.short	(.L_31 - .L_30)
	.align		4
.L_30:
        /*00a8*/ 	.word	index@(.nv.constant0._Z17parameter_counterPdS_S_PijdPj)
        /*00ac*/ 	.short	0x0380
        /*00ae*/ 	.short	0x0038


	//----- nvinfo : EIATTR_SW_WAR
	.align		4
.L_31:
        /*00b0*/ 	.byte	0x04, 0x36
        /*00b2*/ 	.short	(.L_33 - .L_32)
.L_32:
        /*00b4*/ 	.word	0x00000008
.L_33:


//--------------------- .nv.callgraph             --------------------------
	.section	.nv.callgraph,"",@"SHT_CUDA_CALLGRAPH"
	.align	4
	.sectionentsize	8
	.align		4
        /*0000*/ 	.word	0x00000000
	.align		4
        /*0004*/ 	.word	0xffffffff
	.align		4
        /*0008*/ 	.word	0x00000000
	.align		4
        /*000c*/ 	.word	0xfffffffe
	.align		4
        /*0010*/ 	.word	0x00000000
	.align		4
        /*0014*/ 	.word	0xfffffffd
	.align		4
        /*0018*/ 	.word	0x00000000
	.align		4
        /*001c*/ 	.word	0xfffffffc


//--------------------- .text._Z17parameter_counterPdS_S_PijdPj --------------------------
	.section	.text._Z17parameter_counterPdS_S_PijdPj,"ax",@progbits
	.align	128
        .global         _Z17parameter_counterPdS_S_PijdPj
        .type           _Z17parameter_counterPdS_S_PijdPj,@function
        .size           _Z17parameter_counterPdS_S_PijdPj,(.L_x_41 - _Z17parameter_counterPdS_S_PijdPj)
        .other          _Z17parameter_counterPdS_S_PijdPj,@"STO_CUDA_ENTRY STV_DEFAULT"
_Z17parameter_counterPdS_S_PijdPj:
.text._Z17parameter_counterPdS_S_PijdPj:
[----:B------:R-:W-:Y:S01]  /*0000*/  LDC R1, c[0x0][0x37c] ;  /* 0x0000df00ff017b82 */ /* 0x000fe20000000800 */
[----:B------:R-:W0:Y:S07]  /*0010*/  S2R R29, SR_TID.X ;  /* 0x00000000001d7919 */ /* 0x000e2e0000002100 */
[----:B------:R-:W1:Y:S01]  /*0020*/  LDC R3, c[0x0][0x3a0] ;  /* 0x0000e800ff037b82 */ /* 0x000e620000000800 */
[----:B------:R-:W2:Y:S01]  /*0030*/  LDCU UR4, c[0x0][0x360] ;  /* 0x00006c00ff0477ac */ /* 0x000ea20008000800 */
[----:B------:R-:W-:Y:S01]  /*0040*/  BSSY.RECONVERGENT B0, `(.L_x_0) ;  /* 0x000017b000007945 */ /* 0x000fe20003800200 */
[----:B------:R-:W0:Y:S01]  /*0050*/  S2R R28, SR_CTAID.X ;  /* 0x00000000001c7919 */ /* 0x000e220000002500 */
[----:B------:R-:W-:Y:S01]  /*0060*/  IMAD.MOV.U32 R7, RZ, RZ, RZ ;  /* 0x000000ffff077224 */ /* 0x000fe200078e00ff */
[----:B------:R-:W3:Y:S01]  /*0070*/  LDCU.64 UR10, c[0x0][0x358] ;  /* 0x00006b00ff0a77ac */ /* 0x000ee20008000a00 */
[----:B------:R-:W4:Y:S01]  /*0080*/  LDCU.64 UR12, c[0x0][0x3a8] ;  /* 0x00007500ff0c77ac */ /* 0x000f220008000a00 */
[----:B--2---:R-:W-:-:S02]  /*0090*/  IMAD.U32 R5, RZ, RZ, UR4 ;  /* 0x00000004ff057e24 */ /* 0x004fc4000f8e00ff */
[----:B0-----:R-:W-:-:S05]  /*00a0*/  IMAD R4, R28, UR4, R29 ;  /* 0x000000041c047c24 */ /* 0x001fca000f8e021d */
[----:B-1----:R-:W-:-:S13]  /*00b0*/  ISETP.GE.U32.AND P0, PT, R4, R3, PT ;  /* 0x000000030400720c */ /* 0x002fda0003f06070 */
[----:B---34-:R-:W-:Y:S05]  /*00c0*/  @P0 BRA `(.L_x_1) ;  /* 0x0000001400c80947 */ /* 0x018fea0003800000 */
[----:B------:R-:W0:Y:S01]  /*00d0*/  LDCU UR4, c[0x0][0x370] ;  /* 0x00006e00ff0477ac */ /* 0x000e220008000800 */
[----:B------:R-:W-:Y:S01]  /*00e0*/  LOP3.LUT R6, R3, 0xfffffffe, RZ, 0xc0, !PT ;  /* 0xfffffffe03067812 */ /* 0x000fe200078ec0ff */
[----:B------:R-:W-:-:S03]  /*00f0*/  IMAD.MOV.U32 R7, RZ, RZ, RZ ;  /* 0x000000ffff077224 */ /* 0x000fc600078e00ff */
[----:B------:R-:W-:Y:S01]  /*0100*/  IADD3 R2, PT, PT, -R6, RZ, RZ ;  /* 0x000000ff06027210 */ /* 0x000fe20007ffe1ff */
[----:B0-----:R-:W-:-:S07]  /*0110*/  IMAD R3, R5, UR4, RZ ;  /* 0x0000000405037c24 */ /* 0x001fce000f8e02ff */
.L_x_28:
[----:B------:R-:W0:Y:S01]  /*0120*/  LDC.64 R8, c[0x0][0x380] ;  /* 0x0000e000ff087b82 */ /* 0x000e220000000a00 */
[----:B------:R-:W1:Y:S07]  /*0130*/  LDCU UR4, c[0x0][0x3a0] ;  /* 0x00007400ff0477ac */ /* 0x000e6e0008000800 */
[----:B------:R-:W2:Y:S08]  /*0140*/  LDC.64 R10, c[0x0][0x388] ;  /* 0x0000e200ff0a7b82 */ /* 0x000eb00000000a00 */
[----:B------:R-:W3:Y:S01]  /*0150*/  LDC.64 R12, c[0x0][0x390] ;  /* 0x0000e400ff0c7b82 */ /* 0x000ee20000000a00 */
[----:B0-----:R-:W-:-:S06]  /*0160*/  IMAD.WIDE R8, R4, 0x8, R8 ;  /* 0x0000000804087825 */ /* 0x001fcc00078e0208 */
[----:B------:R-:W5:Y:S01]  /*0170*/  LDG.E.64 R8, desc[UR10][R8.64] ;  /* 0x0000000a08087981 */ /* 0x000f62000c1e1b00 */
[----:B--2---:R-:W-:-:S06]  /*0180*/  IMAD.WIDE R10, R4, 0x8, R10 ;  /* 0x00000008040a7825 */ /* 0x004fcc00078e020a */
[----:B------:R-:W5:Y:S01]  /*0190*/  LDG.E.64 R10, desc[UR10][R10.64] ;  /* 0x0000000a0a0a7981 */ /* 0x000f62000c1e1b00 */
[----:B---3--:R-:W-:-:S06]  /*01a0*/  IMAD.WIDE R12, R4, 0x8, R12 ;  /* 0x00000008040c7825 */ /* 0x008fcc00078e020c */
[----:B------:R-:W5:Y:S01]  /*01b0*/  LDG.E.64 R12, desc[UR10][R12.64] ;  /* 0x0000000a0c0c7981 */ /* 0x000f62000c1e1b00 */
[----:B-1----:R-:W-:Y:S01]  /*01c0*/  UISETP.NE.AND UP0, UPT, UR4, 0x1, UPT ;  /* 0x000000010400788c */ /* 0x002fe2000bf05270 */
[----:B------:R-:W-:Y:S01]  /*01d0*/  IMAD.MOV.U32 R31, RZ, RZ, RZ ;  /* 0x000000ffff1f7224 */ /* 0x000fe200078e00ff */
[----:B------:R-:W-:-:S07]  /*01e0*/  CS2R R14, SRZ ;  /* 0x00000000000e7805 */ /* 0x000fce000001ff00 */
[----:B------:R-:W-:Y:S05]  /*01f0*/  BRA.U !UP0, `(.L_x_2) ;  /* 0x0000000d08787547 */ /* 0x000fea000b800000 */
[----:B------:R-:W0:Y:S01]  /*0200*/  LDCU.128 UR4, c[0x0][0x380] ;  /* 0x00007000ff0477ac */ /* 0x000e220008000c00 */
[----:B------:R-:W-:Y:S02]  /*0210*/  IMAD.MOV.U32 R31, RZ, RZ, RZ ;  /* 0x000000ffff1f7224 */ /* 0x000fe400078e00ff */
[----:B------:R-:W-:Y:S01]  /*0220*/  IMAD.MOV.U32 R0, RZ, RZ, R2 ;  /* 0x000000ffff007224 */ /* 0x000fe200078e0002 */
[----:B------:R-:W1:Y:S01]  /*0230*/  LDCU.64 UR8, c[0x0][0x390] ;  /* 0x00007200ff0877ac */ /* 0x000e620008000a00 */
[----:B0-----:R-:W-:Y:S02]  /*0240*/  UIADD3 UR6, UP1, UPT, UR6, 0x8, URZ ;  /* 0x0000000806067890 */ /* 0x001fe4000ff3e0ff */
[----:B------:R-:W-:Y:S02]  /*0250*/  UIADD3 UR4, UP2, UPT, UR4, 0x8, URZ ;  /* 0x0000000804047890 */ /* 0x000fe4000ff5e0ff */
[----:B-1----:R-:W-:Y:S02]  /*0260*/  UIADD3 UR8, UP0, UPT, UR8, 0x8, URZ ;  /* 0x0000000808087890 */ /* 0x002fe4000ff1e0ff */
[----:B------:R-:W-:Y:S01]  /*0270*/  UIADD3.X UR7, UPT, UPT, URZ, UR7, URZ, UP1, !UPT ;  /* 0x00000007ff077290 */ /* 0x000fe20008ffe4ff */
[----:B------:R-:W-:Y:S01]  /*0280*/  IMAD.U32 R14, RZ, RZ, UR6 ;  /* 0x00000006ff0e7e24 */ /* 0x000fe2000f8e00ff */
[----:B------:R-:W-:Y:S01]  /*0290*/  UIADD3.X UR5, UPT, UPT, URZ, UR5, URZ, UP2, !UPT ;  /* 0x00000005ff057290 */ /* 0x000fe200097fe4ff */
[----:B------:R-:W-:Y:S01]  /*02a0*/  IMAD.U32 R16, RZ, RZ, UR4 ;  /* 0x00000004ff107e24 */ /* 0x000fe2000f8e00ff */
[----:B------:R-:W-:Y:S01]  /*02b0*/  UIADD3.X UR9, UPT, UPT, URZ, UR9, URZ, UP0, !UPT ;  /* 0x00000009ff097290 */ /* 0x000fe200087fe4ff */
[----:B------:R-:W-:-:S02]  /*02c0*/  MOV R18, UR8 ;  /* 0x0000000800127c02 */ /* 0x000fc40008000f00 */
[----:B------:R-:W-:Y:S01]  /*02d0*/  MOV R15, UR7 ;  /* 0x00000007000f7c02 */ /* 0x000fe20008000f00 */
[----:B------:R-:W-:Y:S02]  /*02e0*/  IMAD.U32 R17, RZ, RZ, UR5 ;  /* 0x00000005ff117e24 */ /* 0x000fe4000f8e00ff */
[----:B------:R-:W-:-:S07]  /*02f0*/  IMAD.U32 R19, RZ, RZ, UR9 ;  /* 0x00000009ff137e24 */ /* 0x000fce000f8e00ff */
.L_x_18:
[----:B------:R-:W2:Y:S04]  /*0300*/  LDG.E.64 R20, desc[UR10][R14.64+-0x8] ;  /* 0xfffff80a0e147981 */ /* 0x000ea8000c1e1b00 */
[----:B------:R-:W3:Y:S04]  /*0310*/  LDG.E.64 R22, desc[UR10][R16.64+-0x8] ;  /* 0xfffff80a10167981 */ /* 0x000ee8000c1e1b00 */
[----:B------:R-:W4:Y:S01]  /*0320*/  LDG.E.64 R26, desc[UR10][R18.64+-0x8] ;  /* 0xfffff80a121a7981 */ /* 0x000f22000c1e1b00 */
[----:B------:R-:W-:Y:S01]  /*0330*/  BSSY.RECONVERGENT B1, `(.L_x_3) ;  /* 0x0000049000017945 */ /* 0x000fe20003800200 */
[----:B--2--5:R-:W-:-:S02]  /*0340*/  DADD R20, R10, -R20 ;  /* 0x000000000a147229 */ /* 0x024fc40000000814 */
[----:B---3--:R-:W-:-:S06]  /*0350*/  DADD R22, R8, -R22 ;  /* 0x0000000008167229 */ /* 0x008fcc0000000816 */
[----:B------:R-:W-:Y:S02]  /*0360*/  DMUL R20, R20, R20 ;  /* 0x0000001414147228 */ /* 0x000fe40000000000 */
[----:B----4-:R-:W-:-:S06]  /*0370*/  DADD R26, R12, -R26 ;  /* 0x000000000c1a7229 */ /* 0x010fcc000000081a */
[----:B------:R-:W-:-:S08]  /*0380*/  DFMA R20, R22, R22, R20 ;  /* 0x000000161614722b */ /* 0x000fd00000000014 */
[----:B------:R-:W-:-:S10]  /*0390*/  DFMA R26, R26, R26, R20 ;  /* 0x0000001a1a1a722b */ /* 0x000fd40000000014 */
[----:B------:R-:W-:-:S05]  /*03a0*/  VIADD R20, R27, 0xfff00000 ;  /* 0xfff000001b147836 */ /* 0x000fca0000000000 */
[----:B------:R-:W-:-:S13]  /*03b0*/  ISETP.GT.U32.AND P0, PT, R20, 0x7fdfffff, PT ;  /* 0x7fdfffff1400780c */ /* 0x000fda0003f04070 */
[----:B------:R-:W-:Y:S05]  /*03c0*/  @P0 BRA `(.L_x_4) ;  /* 0x0000000000580947 */ /* 0x000fea0003800000 */
[----:B------:R-:W-:Y:S01]  /*03d0*/  LOP3.LUT R32, R27, 0x1fffff, RZ, 0xc0, !PT ;  /* 0x001fffff1b207812 */ /* 0x000fe200078ec0ff */
[----:B------:R-:W-:Y:S02]  /*03e0*/  IMAD.MOV.U32 R24, RZ, RZ, RZ ;  /* 0x000000ffff187224 */ /* 0x000fe400078e00ff */
[----:B------:R-:W-:Y:S01]  /*03f0*/  IMAD.MOV.U32 R20, RZ, RZ, 0x0 ;  /* 0x00000000ff147424 */ /* 0x000fe200078e00ff */
[----:B------:R-:W-:Y:S01]  /*0400*/  LOP3.LUT R33, R32, 0x3fe00000, RZ, 0xfc, !PT ;  /* 0x3fe0000020217812 */ /* 0x000fe200078efcff */
[----:B------:R-:W-:Y:S01]  /*0410*/  IMAD.MOV.U32 R21, RZ, RZ, 0x3fd80000 ;  /* 0x3fd80000ff157424 */ /* 0x000fe200078e00ff */
[----:B------:R-:W-:Y:S02]  /*0420*/  MOV R32, R26 ;  /* 0x0000001a00207202 */ /* 0x000fe40000000f00 */
[----:B------:R-:W0:Y:S01]  /*0430*/  MUFU.RSQ64H R25, R33 ;  /* 0x0000002100197308 */ /* 0x000e220000001c00 */
[----:B------:R-:W-:Y:S01]  /*0440*/  IMAD.IADD R30, R33, 0x1, -R27 ;  /* 0x00000001211e7824 */ /* 0x000fe200078e0a1b */
[----:B0-----:R-:W-:-:S08]  /*0450*/  DMUL R22, R24, R24 ;  /* 0x0000001818167228 */ /* 0x001fd00000000000 */
[----:B------:R-:W-:-:S08]  /*0460*/  DFMA R22, R32, -R22, 1 ;  /* 0x3ff000002016742b */ /* 0x000fd00000000816 */
[----:B------:R-:W-:Y:S02]  /*0470*/  DMUL R26, R24, R22 ;  /* 0x00000016181a7228 */ /* 0x000fe40000000000 */
[----:B------:R-:W-:-:S08]  /*0480*/  DFMA R22, R22, R20, 0.5 ;  /* 0x3fe000001616742b */ /* 0x000fd00000000014 */
[----:B------:R-:W-:-:S08]  /*0490*/  DFMA R26, R22, R26, R24 ;  /* 0x0000001a161a722b */ /* 0x000fd00000000018 */
[----:B------:R-:W-:-:S08]  /*04a0*/  DMUL R22, R26, R26 ;  /* 0x0000001a1a167228 */ /* 0x000fd00000000000 */
[----:B------:R-:W-:Y:S02]  /*04b0*/  DFMA R24, R26, R26, -R22 ;  /* 0x0000001a1a18722b */ /* 0x000fe40000000816 */
[----:B------:R-:W-:-:S08]  /*04c0*/  DFMA R22, -R32, R22, 1 ;  /* 0x3ff000002016742b */ /* 0x000fd00000000116 */
[----:B------:R-:W-:-:S08]  /*04d0*/  DFMA R22, -R32, R24, R22 ;  /* 0x000000182016722b */ /* 0x000fd00000000116 */
[----:B------:R-:W-:Y:S02]  /*04e0*/  DFMA R20, R22, R20, 0.5 ;  /* 0x3fe000001614742b */ /* 0x000fe40000000014 */
[----:B------:R-:W-:-:S08]  /*04f0*/  DMUL R22, R26, R22 ;  /* 0x000000161a167228 */ /* 0x000fd00000000000 */
[----:B------:R-:W-:-:S10]  /*0500*/  DFMA R22, R20, R22, R26 ;  /* 0x000000161416722b */ /* 0x000fd4000000001a */
[----:B------:R-:W-:Y:S01]  /*0510*/  LEA.HI.SX32 R23, R30, R23, 0x1f ;  /* 0x000000171e177211 */ /* 0x000fe200078ffaff */
[----:B------:R-:W-:Y:S06]  /*0520*/  BRA `(.L_x_5) ;  /* 0x0000000000a47947 */ /* 0x000fec0003800000 */
.L_x_4:
[----:B------:R-:W-:-:S14]  /*0530*/  DSETP.NEU.AND P0, PT, R26, RZ, PT ;  /* 0x000000ff1a00722a */ /* 0x000fdc0003f0d000 */
[----:B------:R-:W-:-:S04]  /*0540*/  @!P0 LOP3.LUT R22, R27, 0x80000000, RZ, 0xc0, !PT ;  /* 0x800000001b168812 */ /* 0x000fc800078ec0ff */
[----:B------:R-:W-:Y:S02]  /*0550*/  @!P0 LOP3.LUT R23, R22, 0x7ff00000, RZ, 0xfc, !PT ;  /* 0x7ff0000016178812 */ /* 0x000fe400078efcff */
[----:B------:R-:W-:Y:S01]  /*0560*/  @!P0 MOV R22, RZ ;  /* 0x000000ff00168202 */ /* 0x000fe20000000f00 */
[----:B------:R-:W-:Y:S06]  /*0570*/  @!P0 BRA `(.L_x_5) ;  /* 0x0000000000908947 */ /* 0x000fec0003800000 */
[----:B------:R-:W-:-:S14]  /*0580*/  DSETP.NEU.AND P0, PT, |R26|, +INF , PT ;  /* 0x7ff000001a00742a */ /* 0x000fdc0003f0d200 */
[----:B------:R-:W-:Y:S01]  /*0590*/  @!P0 LOP3.LUT R23, R27, 0x80000000, RZ, 0xc0, !PT ;  /* 0x800000001b178812 */ /* 0x000fe200078ec0ff */
[----:B------:R-:W-:Y:S01]  /*05a0*/  @!P0 IMAD.MOV.U32 R22, RZ, RZ, RZ ;  /* 0x000000ffff168224 */ /* 0x000fe200078e00ff */
[----:B------:R-:W-:Y:S06]  /*05b0*/  @!P0 BRA `(.L_x_5) ;  /* 0x0000000000808947 */ /* 0x000fec0003800000 */
[----:B------:R-:W-:-:S14]  /*05c0*/  DSETP.NAN.AND P0, PT, R26, R26, PT ;  /* 0x0000001a1a00722a */ /* 0x000fdc0003f08000 */
[----:B------:R-:W-:Y:S01]  /*05d0*/  @P0 DADD R22, R26, R26 ;  /* 0x000000001a160229 */ /* 0x000fe2000000001a */
[----:B------:R-:W-:Y:S10]  /*05e0*/  @P0 BRA `(.L_x_5) ;  /* 0x0000000000740947 */ /* 0x000ff40003800000 */
[----:B------:R-:W-:Y:S01]  /*05f0*/  DMUL R24, R26, 4.49423283715578976932e+307 ;  /* 0x7fd000001a187828 */ /* 0x000fe20000000000 */
[----:B------:R-:W-:Y:S01]  /*0600*/  IMAD.MOV.U32 R20, RZ, RZ, 0x0 ;  /* 0x00000000ff147424 */ /* 0x000fe200078e00ff */
[----:B------:R-:W-:Y:S01]  /*0610*/  MOV R21, 0x3fd80000 ;  /* 0x3fd8000000157802 */ /* 0x000fe20000000f00 */
[----:B------:R-:W-:Y:S01]  /*0620*/  IMAD.MOV.U32 R26, RZ, RZ, RZ ;  /* 0x000000ffff1a7224 */ /* 0x000fe200078e00ff */
[----:B------:R-:W-:Y:S02]  /*0630*/  BSSY.RECONVERGENT B2, `(.L_x_6) ;  /* 0x000000e000027945 */ /* 0x000fe40003800200 */
[----:B------:R-:W0:Y:S04]  /*0640*/  MUFU.RSQ64H R27, R25 ;  /* 0x00000019001b7308 */ /* 0x000e280000001c00 */
[----:B------:R-:W-:-:S05]  /*0650*/  VIADD R30, R25, 0xfff00000 ;  /* 0xfff00000191e7836 */ /* 0x000fca0000000000 */
[----:B------:R-:W-:Y:S01]  /*0660*/  ISETP.GE.U32.AND P0, PT, R30, 0x7fe00000, PT ;  /* 0x7fe000001e00780c */ /* 0x000fe20003f06070 */
[----:B0-----:R-:W-:-:S08]  /*0670*/  DMUL R22, R26, R26 ;  /* 0x0000001a1a167228 */ /* 0x001fd00000000000 */
[----:B------:R-:W-:-:S08]  /*0680*/  DFMA R22, R24, -R22, 1 ;  /* 0x3ff000001816742b */ /* 0x000fd00000000816 */
[----:B------:R-:W-:Y:S02]  /*0690*/  DFMA R20, R22, R20, 0.5 ;  /* 0x3fe000001614742b */ /* 0x000fe40000000014 */
[----:B------:R-:W-:-:S08]  /*06a0*/  DMUL R22, R26, R22 ;  /* 0x000000161a167228 */ /* 0x000fd00000000000 */
[----:B------:R-:W-:Y:S01]  /*06b0*/  DFMA R26, R20, R22, R26 ;  /* 0x00000016141a722b */ /* 0x000fe2000000001a */
[----:B------:R-:W-:Y:S10]  /*06c0*/  @!P0 BRA `(.L_x_7) ;  /* 0x0000000000108947 */ /* 0x000ff40003800000 */
[----:B------:R-:W-:Y:S01]  /*06d0*/  IMAD.MOV.U32 R34, RZ, RZ, R24 ;  /* 0x000000ffff227224 */ /* 0x000fe200078e0018 */
[----:B------:R-:W-:Y:S01]  /*06e0*/  MOV R30, 0x710 ;  /* 0x00000710001e7802 */ /* 0x000fe20000000f00 */
[----:B------:R-:W-:-:S07]  /*06f0*/  IMAD.MOV.U32 R35, RZ, RZ, R25 ;  /* 0x000000ffff237224 */ /* 0x000fce00078e0019 */
[----:B------:R-:W-:Y:S05]  /*0700*/  CALL.REL.NOINC `($__internal_1_$__cuda_sm20_drsqrt_f64_slowpath_v2) ;  /* 0x0000001400547944 */ /* 0x000fea0003c00000 */
.L_x_7:
[----:B------:R-:W-:Y:S05]  /*0710*/  BSYNC.RECONVERGENT B2 ;  /* 0x0000000000027941 */ /* 0x000fea0003800200 */
.L_x_6:
[----:B------:R-:W-:-:S08]  /*0720*/  DMUL R20, R26, R26 ;  /* 0x0000001a1a147228 */ /* 0x000fd00000000000 */
[----:B------:R-:W-:Y:S02]  /*0730*/  DFMA R22, R26, R26, -R20 ;  /* 0x0000001a1a16722b */ /* 0x000fe40000000814 */
[----:B------:R-:W-:-:S08]  /*0740*/  DFMA R20, -R24, R20, 1 ;  /* 0x3ff000001814742b */ /* 0x000fd00000000114 */
[----:B------:R-:W-:Y:S01]  /*0750*/  DFMA R22, -R24, R22, R20 ;  /* 0x000000161816722b */ /* 0x000fe20000000114 */
[----:B------:R-:W-:Y:S01]  /*0760*/  MOV R20, 0x0 ;  /* 0x0000000000147802 */ /* 0x000fe20000000f00 */
[----:B------:R-:W-:-:S06]  /*0770*/  IMAD.MOV.U32 R21, RZ, RZ, 0x3fd80000 ;  /* 0x3fd80000ff157424 */ /* 0x000fcc00078e00ff */
[C---:B------:R-:W-:Y:S02]  /*0780*/  DFMA R20, R22.reuse, R20, 0.5 ;  /* 0x3fe000001614742b */ /* 0x040fe40000000014 */
[----:B------:R-:W-:-:S08]  /*0790*/  DMUL R22, R22, R26 ;  /* 0x0000001a16167228 */ /* 0x000fd00000000000 */
[----:B------:R-:W-:-:S10]  /*07a0*/  DFMA R22, R20, R22, R26 ;  /* 0x000000161416722b */ /* 0x000fd4000000001a */
[----:B------:R-:W-:-:S07]  /*07b0*/  VIADD R23, R23, 0x1ff00000 ;  /* 0x1ff0000017177836 */ /* 0x000fce0000000000 */
.L_x_5:
[----:B------:R-:W-:Y:S05]  /*07c0*/  BSYNC.RECONVERGENT B1 ;  /* 0x0000000000017941 */ /* 0x000fea0003800200 */
.L_x_3:
[----:B------:R-:W0:Y:S01]  /*07d0*/  MUFU.RCP64H R27, R23 ;  /* 0x00000017001b7308 */ /* 0x000e220000001800 */
[----:B------:R-:W-:Y:S01]  /*07e0*/  VIADD R26, R23, 0x300402 ;  /* 0x00300402171a7836 */ /* 0x000fe20000000000 */
[----:B------:R-:W-:Y:S04]  /*07f0*/  BSSY.RECONVERGENT B1, `(.L_x_8) ;  /* 0x0000010000017945 */ /* 0x000fe80003800200 */
[----:B------:R-:W-:Y:S01]  /*0800*/  FSETP.GEU.AND P0, PT, |R26|, 5.8789094863358348022e-39, PT ;  /* 0x004004021a00780b */ /* 0x000fe20003f0e200 */
[----:B0-----:R-:W-:-:S08]  /*0810*/  DFMA R24, R26, -R22, 1 ;  /* 0x3ff000001a18742b */ /* 0x001fd00000000816 */
[----:B------:R-:W-:-:S08]  /*0820*/  DFMA R24, R24, R24, R24 ;  /* 0x000000181818722b */ /* 0x000fd00000000018 */
[----:B------:R-:W-:-:S08]  /*0830*/  DFMA R24, R26, R24, R26 ;  /* 0x000000181a18722b */ /* 0x000fd0000000001a */
[----:B------:R-:W-:-:S08]  /*0840*/  DFMA R20, R24, -R22, 1 ;  /* 0x3ff000001814742b */ /* 0x000fd00000000816 */
[----:B------:R-:W-:Y:S01]  /*0850*/  DFMA R20, R24, R20, R24 ;  /* 0x000000141814722b */ /* 0x000fe20000000018 */
[----:B------:R-:W-:Y:S10]  /*0860*/  @P0 BRA `(.L_x_9) ;  /* 0x0000000000200947 */ /* 0x000ff40003800000 */
[----:B------:R-:W-:Y:S01]  /*0870*/  LOP3.LUT R33, R23, 0x7fffffff, RZ, 0xc0, !PT ;  /* 0x7fffffff17217812 */ /* 0x000fe200078ec0ff */
[----:B------:R-:W-:Y:S01]  /*0880*/  IMAD.MOV.U32 R21, RZ, RZ, R23 ;  /* 0x000000ffff157224 */ /* 0x000fe200078e0017 */
[----:B------:R-:W-:Y:S02]  /*0890*/  MOV R20, R22 ;  /* 0x0000001600147202 */ /* 0x000fe40000000f00 */
[----:B------:R-:W-:Y:S01]  /*08a0*/  MOV R30, 0x8d0 ;  /* 0x000008d0001e7802 */ /* 0x000fe20000000f00 */
[----:B------:R-:W-:-:S07]  /*08b0*/  VIADD R33, R33, 0xfff00000 ;  /* 0xfff0000021217836 */ /* 0x000fce0000000000 */
[----:B------:R-:W-:Y:S05]  /*08c0*/  CALL.REL.NOINC `($__internal_0_$__cuda_sm20_dblrcp_rn_slowpath_v3) ;  /* 0x0000001000407944 */ /* 0x000fea0003c00000 */
[----:B------:R-:W-:Y:S01]  /*08d0*/  IMAD.MOV.U32 R20, RZ, RZ, R22 ;  /* 0x000000ffff147224 */ /* 0x000fe200078e0016 */
[----:B------:R-:W-:-:S07]  /*08e0*/  MOV R21, R23 ;  /* 0x0000001700157202 */ /* 0x000fce0000000f00 */
.L_x_9:
[----:B------:R-:W-:Y:S05]  /*08f0*/  BSYNC.RECONVERGENT B1 ;  /* 0x0000000000017941 */ /* 0x000fea0003800200 */
.L_x_8:
[----:B------:R-:W2:Y:S04]  /*0900*/  LDG.E.64 R22, desc[UR10][R14.64] ;  /* 0x0000000a0e167981 */ /* 0x000ea8000c1e1b00 */
[----:B------:R-:W3:Y:S04]  /*0910*/  LDG.E.64 R26, desc[UR10][R16.64] ;  /* 0x0000000a101a7981 */ /* 0x000ee8000c1e1b00 */
[----:B------:R-:W4:Y:S01]  /*0920*/  LDG.E.64 R24, desc[UR10][R18.64] ;  /* 0x0000000a12187981 */ /* 0x000f22000c1e1b00 */
[----:B------:R-:W-:Y:S01]  /*0930*/  DSETP.GEU.AND P0, PT, R20, UR12, PT ;  /* 0x0000000c14007e2a */ /* 0x000fe2000bf0e000 */
[----:B------:R-:W-:Y:S01]  /*0940*/  BSSY.RECONVERGENT B1, `(.L_x_10) ;  /* 0x000004c000017945 */ /* 0x000fe20003800200 */
[----:B------:R-:W-:-:S12]  /*0950*/  VIADD R32, R31, 0x1 ;  /* 0x000000011f207836 */ /* 0x000fd80000000000 */
[----:B------:R-:W-:Y:S01]  /*0960*/  @P0 IMAD.MOV R32, RZ, RZ, R31 ;  /* 0x000000ffff200224 */ /* 0x000fe200078e021f */
[----:B--2---:R-:W-:Y:S02]  /*0970*/  DADD R22, R10, -R22 ;  /* 0x000000000a167229 */ /* 0x004fe40000000816 */
[----:B---3--:R-:W-:-:S06]  /*0980*/  DADD R26, R8, -R26 ;  /* 0x00000000081a7229 */ /* 0x008fcc000000081a */
[----:B------:R-:W-:Y:S02]  /*0990*/  DMUL R22, R22, R22 ;  /* 0x0000001616167228 */ /* 0x000fe40000000000 */
[----:B----4-:R-:W-:-:S06]  /*09a0*/  DADD R24, R12, -R24 ;  /* 0x000000000c187229 */ /* 0x010fcc0000000818 */
[----:B------:R-:W-:-:S08]  /*09b0*/  DFMA R22, R26, R26, R22 ;  /* 0x0000001a1a16722b */ /* 0x000fd00000000016 */
[----:B------:R-:W-:-:S10]  /*09c0*/  DFMA R24, R24, R24, R22 ;  /* 0x000000181818722b */ /* 0x000fd40000000016 */
[----:B------:R-:W-:-:S05]  /*09d0*/  VIADD R20, R25, 0xfff00000 ;  /* 0xfff0000019147836 */ /* 0x000fca0000000000 */
[----:B------:R-:W-:-:S13]  /*09e0*/  ISETP.GE.U32.AND P1, PT, R20, 0x7fe00000, PT ;  /* 0x7fe000001400780c */ /* 0x000fda0003f26070 */
[----:B------:R-:W-:Y:S05]  /*09f0*/  @!P1 BRA `(.L_x_11) ;  /* 0x0000000000ac9947 */ /* 0x000fea0003800000 */
[----:B------:R-:W-:-:S14]  /*0a00*/  DSETP.NEU.AND P0, PT, R24, RZ, PT ;  /* 0x000000ff1800722a */ /* 0x000fdc0003f0d000 */
[----:B------:R-:W-:Y:S05]  /*0a10*/  @!P0 BRA `(.L_x_12) ;  /* 0x0000000000948947 */ /* 0x000fea0003800000 */
[----:B------:R-:W-:-:S14]  /*0a20*/  DSETP.NEU.AND P0, PT, |R24|, +INF , PT ;  /* 0x7ff000001800742a */ /* 0x000fdc0003f0d200 */
[----:B------:R-:W-:Y:S02]  /*0a30*/  @!P0 LOP3.LUT R21, R25, 0x80000000, RZ, 0xc0, !PT ;  /* 0x8000000019158812 */ /* 0x000fe400078ec0ff */
[----:B------:R-:W-:Y:S01]  /*0a40*/  @!P0 MOV R20, RZ ;  /* 0x000000ff00148202 */ /* 0x000fe20000000f00 */
[----:B------:R-:W-:Y:S06]  /*0a50*/  @!P0 BRA `(.L_x_13) ;  /* 0x0000000000e88947 */ /* 0x000fec0003800000 */
[----:B------:R-:W-:-:S14]  /*0a60*/  DSETP.NAN.AND P0, PT, R24, R24, PT ;  /* 0x000000181800722a */ /* 0x000fdc0003f08000 */
[----:B------:R-:W-:Y:S01]  /*0a70*/  @P0 DADD R20, R24, R24 ;  /* 0x0000000018140229 */ /* 0x000fe20000000018 */
[----:B------:R-:W-:Y:S10]  /*0a80*/  @P0 BRA `(.L_x_13) ;  /* 0x0000000000dc0947 */ /* 0x000ff40003800000 */
[----:B------:R-:W-:Y:S01]  /*0a90*/  DMUL R24, R24, 4.49423283715578976932e+307 ;  /* 0x7fd0000018187828 */ /* 0x000fe20000000000 */
[----:B------:R-:W-:Y:S01]  /*0aa0*/  IMAD.MOV.U32 R26, RZ, RZ, RZ ;  /* 0x000000ffff1a7224 */ /* 0x000fe200078e00ff */
[----:B------:R-:W-:Y:S01]  /*0ab0*/  BSSY.RECONVERGENT B2, `(.L_x_14) ;  /* 0x0000010000027945 */ /* 0x000fe20003800200 */
[----:B------:R-:W-:Y:S02]  /*0ac0*/  IMAD.MOV.U32 R20, RZ, RZ, 0x0 ;  /* 0x00000000ff147424 */ /* 0x000fe400078e00ff */
[----:B------:R-:W-:Y:S01]  /*0ad0*/  IMAD.MOV.U32 R21, RZ, RZ, 0x3fd80000 ;  /* 0x3fd80000ff157424 */ /* 0x000fe200078e00ff */
[----:B------:R-:W0:Y:S04]  /*0ae0*/  MUFU.RSQ64H R27, R25 ;  /* 0x00000019001b7308 */ /* 0x000e280000001c00 */
[----:B------:R-:W-:-:S04]  /*0af0*/  IADD3 R30, PT, PT, R25, -0x100000, RZ ;  /* 0xfff00000191e7810 */ /* 0x000fc80007ffe0ff */
        /* <DEDUP_REMOVED lines=11> */
.L_x_15:
[----:B------:R-:W-:Y:S05]  /*0bb0*/  BSYNC.RECONVERGENT B2 ;  /* 0x0000000000027941 */ /* 0x000fea0003800200 */
.L_x_14:
[----:B------:R-:W-:-:S08]  /*0bc0*/  DMUL R20, R26, R26 ;  /* 0x0000001a1a147228 */ /* 0x000fd00000000000 */
[----:B------:R-:W-:Y:S02]  /*0bd0*/  DFMA R22, R26, R26, -R20 ;  /* 0x0000001a1a16722b */ /* 0x000fe40000000814 */
[----:B------:R-:W-:-:S08]  /*0be0*/  DFMA R20, -R24, R20, 1 ;  /* 0x3ff000001814742b */ /* 0x000fd00000000114 */
[----:B------:R-:W-:Y:S01]  /*0bf0*/  DFMA R22, -R24, R22, R20 ;  /* 0x000000161816722b */ /* 0x000fe20000000114 */
[----:B------:R-:W-:Y:S01]  /*0c00*/  IMAD.MOV.U32 R20, RZ, RZ, 0x0 ;  /* 0x00000000ff147424 */ /* 0x000fe200078e00ff */
[----:B------:R-:W-:-:S06]  /*0c10*/  MOV R21, 0x3fd80000 ;  /* 0x3fd8000000157802 */ /* 0x000fcc0000000f00 */
[C---:B------:R-:W-:Y:S02]  /*0c20*/  DFMA R20, R22.reuse, R20, 0.5 ;  /* 0x3fe000001614742b */ /* 0x040fe40000000014 */
[----:B------:R-:W-:-:S08]  /*0c30*/  DMUL R22, R22, R26 ;  /* 0x0000001a16167228 */ /* 0x000fd00000000000 */
[----:B------:R-:W-:-:S10]  /*0c40*/  DFMA R20, R20, R22, R26 ;  /* 0x000000161414722b */ /* 0x000fd4000000001a */
[----:B------:R-:W-:Y:S01]  /*0c50*/  VIADD R21, R21, 0x1ff00000 ;  /* 0x1ff0000015157836 */ /* 0x000fe20000000000 */
[----:B------:R-:W-:Y:S06]  /*0c60*/  BRA `(.L_x_13) ;  /* 0x0000000000647947 */ /* 0x000fec0003800000 */
.L_x_12:
[----:B------:R-:W-:-:S04]  /*0c70*/  LOP3.LUT R20, R25, 0x80000000, RZ, 0xc0, !PT ;  /* 0x8000000019147812 */ /* 0x000fc800078ec0ff */
[----:B------:R-:W-:Y:S01]  /*0c80*/  LOP3.LUT R21, R20, 0x7ff00000, RZ, 0xfc, !PT ;  /* 0x7ff0000014157812 */ /* 0x000fe200078efcff */
[----:B------:R-:W-:Y:S01]  /*0c90*/  IMAD.MOV.U32 R20, RZ, RZ, RZ ;  /* 0x000000ffff147224 */ /* 0x000fe200078e00ff */
[----:B------:R-:W-:Y:S06]  /*0ca0*/  BRA `(.L_x_13) ;  /* 0x0000000000547947 */ /* 0x000fec0003800000 */
.L_x_11:
        /* <DEDUP_REMOVED lines=20> */
[----:B------:R-:W-:-:S07]  /*0df0*/  LEA.HI.SX32 R21, R33, R21, 0x1f ;  /* 0x0000001521157211 */ /* 0x000fce00078ffaff */
.L_x_13:
[----:B------:R-:W-:Y:S05]  /*0e00*/  BSYNC.RECONVERGENT B1 ;  /* 0x0000000000017941 */ /* 0x000fea0003800200 */
.L_x_10:
[----:B------:R-:W0:Y:S01]  /*0e10*/  MUFU.RCP64H R27, R21 ;  /* 0x00000015001b7308 */ /* 0x000e220000001800 */
[----:B------:R-:W-:Y:S01]  /*0e20*/  IADD3 R26, PT, PT, R21, 0x300402, RZ ;  /* 0x00300402151a7810 */ /* 0x000fe20007ffe0ff */
[----:B------:R-:W-:Y:S03]  /*0e30*/  BSSY.RECONVERGENT B1, `(.L_x_16) ;  /* 0x000000c000017945 */ /* 0x000fe60003800200 */
[----:B------:R-:W-:Y:S02]  /*0e40*/  FSETP.GEU.AND P0, PT, |R26|, 5.8789094863358348022e-39, PT ;  /* 0x004004021a00780b */ /* 0x000fe40003f0e200 */
[----:B0-----:R-:W-:-:S08]  /*0e50*/  DFMA R24, R26, -R20, 1 ;  /* 0x3ff000001a18742b */ /* 0x001fd00000000814 */
[----:B------:R-:W-:-:S08]  /*0e60*/  DFMA R24, R24, R24, R24 ;  /* 0x000000181818722b */ /* 0x000fd00000000018 */
[----:B------:R-:W-:-:S08]  /*0e70*/  DFMA R24, R26, R24, R26 ;  /* 0x000000181a18722b */ /* 0x000fd0000000001a */
[----:B------:R-:W-:-:S08]  /*0e80*/  DFMA R22, R24, -R20, 1 ;  /* 0x3ff000001816742b */ /* 0x000fd00000000814 */
[----:B------:R-:W-:Y:S01]  /*0e90*/  DFMA R22, R24, R22, R24 ;  /* 0x000000161816722b */ /* 0x000fe20000000018 */
[----:B------:R-:W-:Y:S10]  /*0ea0*/  @P0 BRA `(.L_x_17) ;  /* 0x0000000000100947 */ /* 0x000ff40003800000 */
[----:B------:R-:W-:Y:S02]  /*0eb0*/  LOP3.LUT R33, R21, 0x7fffffff, RZ, 0xc0, !PT ;  /* 0x7fffffff15217812 */ /* 0x000fe400078ec0ff */
[----:B------:R-:W-:-:S03]  /*0ec0*/  MOV R30, 0xef0 ;  /* 0x00000ef0001e7802 */ /* 0x000fc60000000f00 */
[----:B------:R-:W-:-:S07]  /*0ed0*/  VIADD R33, R33, 0xfff00000 ;  /* 0xfff0000021217836 */ /* 0x000fce0000000000 */
[----:B------:R-:W-:Y:S05]  /*0ee0*/  CALL.REL.NOINC `($__internal_0_$__cuda_sm20_dblrcp_rn_slowpath_v3) ;  /* 0x0000000800b87944 */ /* 0x000fea0003c00000 */
.L_x_17:
[----:B------:R-:W-:Y:S05]  /*0ef0*/  BSYNC.RECONVERGENT B1 ;  /* 0x0000000000017941 */ /* 0x000fea0003800200 */
.L_x_16:
[----:B------:R-:W-:Y:S01]  /*0f00*/  VIADD R0, R0, 0x2 ;  /* 0x0000000200007836 */ /* 0x000fe20000000000 */
[----:B------:R-:W-:Y:S01]  /*0f10*/  DSETP.GEU.AND P0, PT, R22, UR12, PT ;  /* 0x0000000c16007e2a */ /* 0x000fe2000bf0e000 */
[----:B------:R-:W-:Y:S01]  /*0f20*/  IADD3 R18, P2, PT, R18, 0x10, RZ ;  /* 0x0000001012127810 */ /* 0x000fe20007f5e0ff */
[----:B------:R-:W-:Y:S01]  /*0f30*/  VIADD R31, R32, 0x1 ;  /* 0x00000001201f7836 */ /* 0x000fe20000000000 */
[----:B------:R-:W-:Y:S02]  /*0f40*/  IADD3 R14, P3, PT, R14, 0x10, RZ ;  /* 0x000000100e0e7810 */ /* 0x000fe40007f7e0ff */
[----:B------:R-:W-:Y:S01]  /*0f50*/  ISETP.NE.AND P1, PT, R0, RZ, PT ;  /* 0x000000ff0000720c */ /* 0x000fe20003f25270 */
[----:B------:R-:W-:Y:S01]  /*0f60*/  IMAD.X R19, RZ, RZ, R19, P2 ;  /* 0x000000ffff137224 */ /* 0x000fe200010e0613 */
[----:B------:R-:W-:Y:S01]  /*0f70*/  IADD3 R16, P4, PT, R16, 0x10, RZ ;  /* 0x0000001010107810 */ /* 0x000fe20007f9e0ff */
[----:B------:R-:W-:-:S04]  /*0f80*/  IMAD.X R15, RZ, RZ, R15, P3 ;  /* 0x000000ffff0f7224 */ /* 0x000fc800018e060f */
[----:B------:R-:W-:Y:S02]  /*0f90*/  IMAD.X R17, RZ, RZ, R17, P4 ;  /* 0x000000ffff117224 */ /* 0x000fe400020e0611 */
[----:B------:R-:W-:-:S04]  /*0fa0*/  @P0 IADD3 R31, PT, PT, R32, RZ, RZ ;  /* 0x000000ff201f0210 */ /* 0x000fc80007ffe0ff */
[----:B------:R-:W-:Y:S05]  /*0fb0*/  @P1 BRA `(.L_x_18) ;  /* 0xfffffff000d01947 */ /* 0x000fea000383ffff */
[----:B------:R-:W-:Y:S01]  /*0fc0*/  MOV R14, R6 ;  /* 0x00000006000e7202 */ /* 0x000fe20000000f00 */
[----:B------:R-:W-:-:S07]  /*0fd0*/  IMAD.MOV.U32 R15, RZ, RZ, RZ ;  /* 0x000000ffff0f7224 */ /* 0x000fce00078e00ff */
.L_x_2:
[----:B------:R-:W0:Y:S02]  /*0fe0*/  LDCU UR4, c[0x0][0x3a0] ;  /* 0x00007400ff0477ac */ /* 0x000e240008000800 */
[----:B0-----:R-:W-:-:S09]  /*0ff0*/  ULOP3.LUT UP0, URZ, UR4, 0x1, URZ, 0xc0, !UPT ;  /* 0x0000000104ff7892 */ /* 0x001fd2000f80c0ff */
[----:B------:R-:W-:Y:S05]  /*1000*/  BRA.U !UP0, `(.L_x_19) ;  /* 0x0000000508cc7547 */ /* 0x000fea000b800000 */
[----:B------:R-:W0:Y:S01]  /*1010*/  LDCU.128 UR4, c[0x0][0x380] ;  /* 0x00007000ff0477ac */ /* 0x000e220008000c00 */
[C---:B------:R-:W-:Y:S01]  /*1020*/  IMAD.SHL.U32 R24, R14.reuse, 0x8, RZ ;  /* 0x000000080e187824 */ /* 0x040fe200078e00ff */
[----:B------:R-:W-:Y:S01]  /*1030*/  SHF.L.U64.HI R0, R14, 0x3, R15 ;  /* 0x000000030e007819 */ /* 0x000fe2000001020f */
[----:B------:R-:W1:Y:S03]  /*1040*/  LDCU.64 UR8, c[0x0][0x390] ;  /* 0x00007200ff0877ac */ /* 0x000e660008000a00 */
[----:B0-----:R-:W-:-:S04]  /*1050*/  IADD3 R22, P0, PT, R24, UR6, RZ ;  /* 0x0000000618167c10 */ /* 0x001fc8000ff1e0ff */
[----:B------:R-:W-:Y:S02]  /*1060*/  IADD3.X R23, PT, PT, R0, UR7, RZ, P0, !PT ;  /* 0x0000000700177c10 */ /* 0x000fe400087fe4ff */
[----:B------:R-:W-:-:S03]  /*1070*/  IADD3 R20, P0, PT, R24, UR4, RZ ;  /* 0x0000000418147c10 */ /* 0x000fc6000ff1e0ff */
[----:B------:R-:W2:Y:S01]  /*1080*/  LDG.E.64 R14, desc[UR10][R22.64] ;  /* 0x0000000a160e7981 */ /* 0x000ea2000c1e1b00 */
[----:B------:R-:W-:Y:S02]  /*1090*/  IADD3.X R21, PT, PT, R0, UR5, RZ, P0, !PT ;  /* 0x0000000500157c10 */ /* 0x000fe400087fe4ff */
[----:B-1----:R-:W-:-:S03]  /*10a0*/  IADD3 R24, P0, PT, R24, UR8, RZ ;  /* 0x0000000818187c10 */ /* 0x002fc6000ff1e0ff */
[----:B------:R-:W3:Y:S01]  /*10b0*/  LDG.E.64 R16, desc[UR10][R20.64] ;  /* 0x0000000a14107981 */ /* 0x000ee2000c1e1b00 */
[----:B------:R-:W-:-:S05]  /*10c0*/  IADD3.X R25, PT, PT, R0, UR9, RZ, P0, !PT ;  /* 0x0000000900197c10 */ /* 0x000fca00087fe4ff */
[----:B------:R-:W4:Y:S01]  /*10d0*/  LDG.E.64 R18, desc[UR10][R24.64] ;  /* 0x0000000a18127981 */ /* 0x000f22000c1e1b00 */
[----:B------:R-:W-:Y:S01]  /*10e0*/  BSSY.RECONVERGENT B1, `(.L_x_20) ;  /* 0x000004d000017945 */ /* 0x000fe20003800200 */
[----:B--2--5:R-:W-:Y:S02]  /*10f0*/  DADD R14, R10, -R14 ;  /* 0x000000000a0e7229 */ /* 0x024fe4000000080e */
        /* <DEDUP_REMOVED lines=35> */
[----:B------:R-:W-:Y:S01]  /*1330*/  IMAD.MOV.U32 R10, RZ, RZ, R26 ;  /* 0x000000ffff0a7224 */ /* 0x000fe200078e001a */
[----:B------:R-:W-:-:S07]  /*1340*/  MOV R11, R27 ;  /* 0x0000001b000b7202 */ /* 0x000fce0000000f00 */
.L_x_25:
[----:B------:R-:W-:Y:S05]  /*1350*/  BSYNC.RECONVERGENT B2 ;  /* 0x0000000000027941 */ /* 0x000fea0003800200 */
.L_x_24:
[----:B------:R-:W-:-:S08]  /*1360*/  DMUL R12, R10, R10 ;  /* 0x0000000a0a0c7228 */ /* 0x000fd00000000000 */
[----:B------:R-:W-:Y:S02]  /*1370*/  DFMA R14, R10, R10, -R12 ;  /* 0x0000000a0a0e722b */ /* 0x000fe4000000080c */
[----:B------:R-:W-:-:S08]  /*1380*/  DFMA R12, -R8, R12, 1 ;  /* 0x3ff00000080c742b */ /* 0x000fd0000000010c */
[----:B------:R-:W-:Y:S01]  /*1390*/  DFMA R12, -R8, R14, R12 ;  /* 0x0000000e080c722b */ /* 0x000fe2000000010c */
[----:B------:R-:W-:Y:S02]  /*13a0*/  IMAD.MOV.U32 R8, RZ, RZ, 0x0 ;  /* 0x00000000ff087424 */ /* 0x000fe400078e00ff */
[----:B------:R-:W-:-:S06]  /*13b0*/  IMAD.MOV.U32 R9, RZ, RZ, 0x3fd80000 ;  /* 0x3fd80000ff097424 */ /* 0x000fcc00078e00ff */
[C---:B------:R-:W-:Y:S02]  /*13c0*/  DFMA R8, R12.reuse, R8, 0.5 ;  /* 0x3fe000000c08742b */ /* 0x040fe40000000008 */
[----:B------:R-:W-:-:S08]  /*13d0*/  DMUL R12, R12, R10 ;  /* 0x0000000a0c0c7228 */ /* 0x000fd00000000000 */
[----:B------:R-:W-:-:S10]  /*13e0*/  DFMA R10, R8, R12, R10 ;  /* 0x0000000c080a722b */ /* 0x000fd4000000000a */
[----:B------:R-:W-:Y:S01]  /*13f0*/  VIADD R11, R11, 0x1ff00000 ;  /* 0x1ff000000b0b7836 */ /* 0x000fe20000000000 */
[----:B------:R-:W-:Y:S06]  /*1400*/  BRA `(.L_x_23) ;  /* 0x0000000000687947 */ /* 0x000fec0003800000 */
.L_x_22:
[----:B------:R-:W-:Y:S02]  /*1410*/  LOP3.LUT R8, R9, 0x80000000, RZ, 0xc0, !PT ;  /* 0x8000000009087812 */ /* 0x000fe400078ec0ff */
[----:B------:R-:W-:Y:S02]  /*1420*/  MOV R10, RZ ;  /* 0x000000ff000a7202 */ /* 0x000fe40000000f00 */
[----:B------:R-:W-:Y:S01]  /*1430*/  LOP3.LUT R11, R8, 0x7ff00000, RZ, 0xfc, !PT ;  /* 0x7ff00000080b7812 */ /* 0x000fe200078efcff */
[----:B------:R-:W-:Y:S06]  /*1440*/  BRA `(.L_x_23) ;  /* 0x0000000000587947 */ /* 0x000fec0003800000 */
.L_x_21:
[----:B------:R-:W-:Y:S01]  /*1450*/  LOP3.LUT R10, R9, 0x1fffff, RZ, 0xc0, !PT ;  /* 0x001fffff090a7812 */ /* 0x000fe200078ec0ff */
[----:B------:R-:W-:-:S03]  /*1460*/  IMAD.MOV.U32 R14, RZ, RZ, RZ ;  /* 0x000000ffff0e7224 */ /* 0x000fc600078e00ff */
[----:B------:R-:W-:Y:S01]  /*1470*/  LOP3.LUT R11, R10, 0x3fe00000, RZ, 0xfc, !PT ;  /* 0x3fe000000a0b7812 */ /* 0x000fe200078efcff */
[----:B------:R-:W-:-:S03]  /*1480*/  IMAD.MOV.U32 R10, RZ, RZ, R8 ;  /* 0x000000ffff0a7224 */ /* 0x000fc600078e0008 */
[----:B------:R-:W0:Y:S02]  /*1490*/  MUFU.RSQ64H R15, R11 ;  /* 0x0000000b000f7308 */ /* 0x000e240000001c00 */
[----:B0-----:R-:W-:-:S08]  /*14a0*/  DMUL R12, R14, R14 ;  /* 0x0000000e0e0c7228 */ /* 0x001fd00000000000 */
[----:B------:R-:W-:Y:S01]  /*14b0*/  DFMA R16, R10, -R12, 1 ;  /* 0x3ff000000a10742b */ /* 0x000fe2000000080c */
[----:B------:R-:W-:Y:S01]  /*14c0*/  IMAD.MOV.U32 R12, RZ, RZ, 0x0 ;  /* 0x00000000ff0c7424 */ /* 0x000fe200078e00ff */
[----:B------:R-:W-:-:S06]  /*14d0*/  MOV R13, 0x3fd80000 ;  /* 0x3fd80000000d7802 */ /* 0x000fcc0000000f00 */
[----:B------:R-:W-:Y:S02]  /*14e0*/  DMUL R18, R14, R16 ;  /* 0x000000100e127228 */ /* 0x000fe40000000000 */
[----:B------:R-:W-:-:S08]  /*14f0*/  DFMA R16, R16, R12, 0.5 ;  /* 0x3fe000001010742b */ /* 0x000fd0000000000c */
[----:B------:R-:W-:-:S08]  /*1500*/  DFMA R14, R16, R18, R14 ;  /* 0x00000012100e722b */ /* 0x000fd0000000000e */
[----:B------:R-:W-:-:S08]  /*1510*/  DMUL R16, R14, R14 ;  /* 0x0000000e0e107228 */ /* 0x000fd00000000000 */
[----:B------:R-:W-:Y:S02]  /*1520*/  DFMA R18, R14, R14, -R16 ;  /* 0x0000000e0e12722b */ /* 0x000fe40000000810 */
[----:B------:R-:W-:-:S08]  /*1530*/  DFMA R16, -R10, R16, 1 ;  /* 0x3ff000000a10742b */ /* 0x000fd00000000110 */
[----:B------:R-:W-:Y:S01]  /*1540*/  DFMA R16, -R10, R18, R16 ;  /* 0x000000120a10722b */ /* 0x000fe20000000110 */
[----:B------:R-:W-:-:S07]  /*1550*/  IMAD.IADD R11, R11, 0x1, -R9 ;  /* 0x000000010b0b7824 */ /* 0x000fce00078e0a09 */
[----:B------:R-:W-:Y:S02]  /*1560*/  DFMA R12, R16, R12, 0.5 ;  /* 0x3fe00000100c742b */ /* 0x000fe4000000000c */
[----:B------:R-:W-:-:S08]  /*1570*/  DMUL R16, R14, R16 ;  /* 0x000000100e107228 */ /* 0x000fd00000000000 */
[----:B------:R-:W-:-:S10]  /*1580*/  DFMA R12, R12, R16, R14 ;  /* 0x000000100c0c722b */ /* 0x000fd4000000000e */
[----:B------:R-:W-:Y:S01]  /*1590*/  LEA.HI.SX32 R11, R11, R13, 0x1f ;  /* 0x0000000d0b0b7211 */ /* 0x000fe200078ffaff */
[----:B------:R-:W-:-:S07]  /*15a0*/  IMAD.MOV.U32 R10, RZ, RZ, R12 ;  /* 0x000000ffff0a7224 */ /* 0x000fce00078e000c */
.L_x_23:
[----:B------:R-:W-:Y:S05]  /*15b0*/  BSYNC.RECONVERGENT B1 ;  /* 0x0000000000017941 */ /* 0x000fea0003800200 */
.L_x_20:
        /* <DEDUP_REMOVED lines=18> */
.L_x_27:
[----:B------:R-:W-:Y:S05]  /*16e0*/  BSYNC.RECONVERGENT B1 ;  /* 0x0000000000017941 */ /* 0x000fea0003800200 */
.L_x_26:
[----:B------:R-:W0:Y:S01]  /*16f0*/  LDCU.64 UR4, c[0x0][0x3a8] ;  /* 0x00007500ff0477ac */ /* 0x000e220008000a00 */
[----:B------:R-:W-:Y:S01]  /*1700*/  VIADD R0, R31, 0x1 ;  /* 0x000000011f007836 */ /* 0x000fe20000000000 */
[----:B0-----:R-:W-:-:S14]  /*1710*/  DSETP.GEU.AND P0, PT, R12, UR4, PT ;  /* 0x000000040c007e2a */ /* 0x001fdc000bf0e000 */
[----:B------:R-:W-:-:S04]  /*1720*/  @P0 IMAD.MOV R0, RZ, RZ, R31 ;  /* 0x000000ffff000224 */ /* 0x000fc800078e021f */
[----:B------:R-:W-:-:S07]  /*1730*/  IMAD.MOV.U32 R31, RZ, RZ, R0 ;  /* 0x000000ffff1f7224 */ /* 0x000fce00078e0000 */
.L_x_19:
[----:B-----5:R-:W0:Y:S01]  /*1740*/  LDC.64 R8, c[0x0][0x398] ;  /* 0x0000e600ff087b82 */ /* 0x020e220000000a00 */
[----:B------:R-:W1:Y:S01]  /*1750*/  LDCU UR4, c[0x0][0x3a0] ;  /* 0x00007400ff0477ac */ /* 0x000e620008000800 */
[----:B------:R-:W-:Y:S01]  /*1760*/  ISETP.GE.U32.AND P0, PT, R31, 0xd, PT ;  /* 0x0000000d1f00780c */ /* 0x000fe20003f06070 */
[----:B------:R-:W-:-:S12]  /*1770*/  VIADD R0, R7, 0x1 ;  /* 0x0000000107007836 */ /* 0x000fd80000000000 */
[----:B------:R-:W-:-:S05]  /*1780*/  @P0 IMAD.MOV R0, RZ, RZ, R7 ;  /* 0x000000ffff000224 */ /* 0x000fca00078e0207 */
[----:B------:R-:W-:Y:S01]  /*1790*/  MOV R7, R0 ;  /* 0x0000000000077202 */ /* 0x000fe20000000f00 */
[----:B0-----:R-:W-:Y:S01]  /*17a0*/  IMAD.WIDE R8, R4, 0x4, R8 ;  /* 0x0000000404087825 */ /* 0x001fe200078e0208 */
[----:B------:R-:W-:-:S04]  /*17b0*/  IADD3 R4, PT, PT, R3, R4, RZ ;  /* 0x0000000403047210 */ /* 0x000fc80007ffe0ff */
[----:B------:R0:W-:Y:S01]  /*17c0*/  STG.E desc[UR10][R8.64], R31 ;  /* 0x0000001f08007986 */ /* 0x0001e2000c10190a */
[----:B-1----:R-:W-:-:S13]  /*17d0*/  ISETP.GE.U32.AND P1, PT, R4, UR4, PT ;  /* 0x0000000404007c0c */ /* 0x002fda000bf26070 */
[----:B0-----:R-:W-:Y:S05]  /*17e0*/  @!P1 BRA `(.L_x_28) ;  /* 0xffffffe8004c9947 */ /* 0x001fea000383ffff */
.L_x_1:
[----:B------:R-:W-:Y:S05]  /*17f0*/  BSYNC.RECONVERGENT B0 ;  /* 0x0000000000007941 */ /* 0x000fea0003800200 */
.L_x_0:
[----:B------:R-:W0:Y:S01]  /*1800*/  S2UR UR5, SR_CgaCtaId ;  /* 0x00000000000579c3 */ /* 0x000e220000008800 */
[----:B------:R-:W-:Y:S01]  /*1810*/  UMOV UR4, 0x400 ;  /* 0x0000040000047882 */ /* 0x000fe20000000000 */
[----:B------:R-:W-:Y:S02]  /*1820*/  ISETP.GE.U32.AND P0, PT, R5, 0x2, PT ;  /* 0x000000020500780c */ /* 0x000fe40003f06070 */
[----:B------:R-:W-:Y:S01]  /*1830*/  ISETP.NE.AND P1, PT, R29, RZ, PT ;  /* 0x000000ff1d00720c */ /* 0x000fe20003f25270 */
[----:B0-----:R-:W-:-:S06]  /*1840*/  ULEA UR4, UR5, UR4, 0x18 ;  /* 0x0000000405047291 */ /* 0x001fcc000f8ec0ff */
[----:B------:R-:W-:-:S05]  /*1850*/  LEA R0, R29, UR4, 0x2 ;  /* 0x000000041d007c11 */ /* 0x000fca000f8e10ff */
[----:B------:R0:W-:Y:S01]  /*1860*/  STS [R0], R7 ;  /* 0x0000000700007388 */ /* 0x0001e20000000800 */
[----:B------:R-:W-:Y:S06]  /*1870*/  BAR.SYNC.DEFER_BLOCKING 0x0 ;  /* 0x0000000000007b1d */ /* 0x000fec0000010000 */
[----:B------:R-:W-:Y:S05]  /*1880*/  @!P0 BRA `(.L_x_29) ;  /* 0x00000000002c8947 */ /* 0x000fea0003800000 */
.L_x_30:
[----:B------:R-:W-:-:S04]  /*1890*/  SHF.R.U32.HI R4, RZ, 0x1, R5 ;  /* 0x00000001ff047819 */ /* 0x000fc80000011605 */
[----:B------:R-:W-:-:S13]  /*18a0*/  ISETP.GE.U32.AND P0, PT, R29, R4, PT ;  /* 0x000000041d00720c */ /* 0x000fda0003f06070 */
[----:B------:R-:W-:Y:S01]  /*18b0*/  @!P0 IMAD R2, R4, 0x4, R0 ;  /* 0x0000000404028824 */ /* 0x000fe200078e0200 */
[----:B------:R-:W-:Y:S05]  /*18c0*/  @!P0 LDS R3, [R0] ;  /* 0x0000000000038984 */ /* 0x000fea0000000800 */
[----:B------:R-:W1:Y:S02]  /*18d0*/  @!P0 LDS R2, [R2] ;  /* 0x0000000002028984 */ /* 0x000e640000000800 */
[----:B-1----:R-:W-:-:S05]  /*18e0*/  @!P0 IMAD.IADD R3, R2, 0x1, R3 ;  /* 0x0000000102038824 */ /* 0x002fca00078e0203 */
[----:B------:R1:W-:Y:S01]  /*18f0*/  @!P0 STS [R0], R3 ;  /* 0x0000000300008388 */ /* 0x0003e20000000800 */
[----:B------:R-:W-:Y:S01]  /*1900*/  BAR.SYNC.DEFER_BLOCKING 0x0 ;  /* 0x0000000000007b1d */ /* 0x000fe20000010000 */
[----:B------:R-:W-:Y:S02]  /*1910*/  ISETP.GT.U32.AND P0, PT, R5, 0x3, PT ;  /* 0x000000030500780c */ /* 0x000fe40003f04070 */
[----:B------:R-:W-:-:S11]  /*1920*/  MOV R5, R4 ;  /* 0x0000000400057202 */ /* 0x000fd60000000f00 */
[----:B-1----:R-:W-:Y:S05]  /*1930*/  @P0 BRA `(.L_x_30) ;  /* 0xfffffffc00d40947 */ /* 0x002fea000383ffff */
.L_x_29:
[----:B------:R-:W-:Y:S05]  /*1940*/  @P1 EXIT ;  /* 0x000000000000194d */ /* 0x000fea0003800000 */
[----:B------:R-:W1:Y:S01]  /*1950*/  S2UR UR5, SR_CgaCtaId ;  /* 0x00000000000579c3 */ /* 0x000e620000008800 */
[----:B------:R-:W-:-:S07]  /*1960*/  UMOV UR4, 0x400 ;  /* 0x0000040000047882 */ /* 0x000fce0000000000 */
[----:B------:R-:W2:Y:S01]  /*1970*/  LDC.64 R2, c[0x0][0x3b0] ;  /* 0x0000ec00ff027b82 */ /* 0x000ea20000000a00 */
[----:B-1----:R-:W-:Y:S01]  /*1980*/  ULEA UR4, UR5, UR4, 0x18 ;  /* 0x0000000405047291 */ /* 0x002fe2000f8ec0ff */
[----:B--2---:R-:W-:-:S08]  /*1990*/  IMAD.WIDE.U32 R28, R28, 0x4, R2 ;  /* 0x000000041c1c7825 */ /* 0x004fd000078e0002 */
[----:B------:R-:W1:Y:S04]  /*19a0*/  LDS R5, [UR4] ;  /* 0x00000004ff057984 */ /* 0x000e680008000800 */
[----:B-1----:R-:W-:Y:S01]  /*19b0*/  STG.E desc[UR10][R28.64], R5 ;  /* 0x000000051c007986 */ /* 0x002fe2000c10190a */
[----:B------:R-:W-:Y:S05]  /*19c0*/  EXIT ;  /* 0x000000000000794d */ /* 0x000fea0003800000 */
        .weak           $__internal_0_$__cuda_sm20_dblrcp_rn_slowpath_v3
        .type           $__internal_0_$__cuda_sm20_dblrcp_rn_slowpath_v3,@function
        .size           $__internal_0_$__cuda_sm20_dblrcp_rn_slowpath_v3,($__internal_1_$__cuda_sm20_drsqrt_f64_slowpath_v2 - $__internal_0_$__cuda_sm20_dblrcp_rn_slowpath_v3)
$__internal_0_$__cuda_sm20_dblrcp_rn_slowpath_v3:
[----:B------:R-:W-:Y:S01]  /*19d0*/  DSETP.GTU.AND P0, PT, |R20|, +INF , PT ;  /* 0x7ff000001400742a */ /* 0x000fe20003f0c200 */
[----:B------:R-:W-:-:S13]  /*19e0*/  BSSY.RECONVERGENT B2, `(.L_x_31) ;  /* 0x0000024000027945 */ /* 0x000fda0003800200 */
[----:B------:R-:W-:Y:S05]  /*19f0*/  @P0 BRA `(.L_x_32) ;  /* 0x0000000000800947 */ /* 0x000fea0003800000 */
[----:B------:R-:W-:-:S05]  /*1a00*/  LOP3.LUT R24, R21, 0x7fffffff, RZ, 0xc0, !PT ;  /* 0x7fffffff15187812 */ /* 0x000fca00078ec0ff */
[----:B------:R-:W-:-:S05]  /*1a10*/  VIADD R22, R24, 0xffffffff ;  /* 0xffffffff18167836 */ /* 0x000fca0000000000 */
[----:B------:R-:W-:-:S13]  /*1a20*/  ISETP.GE.U32.AND P0, PT, R22, 0x7fefffff, PT ;  /* 0x7fefffff1600780c */ /* 0x000fda0003f06070 */
[----:B------:R-:W-:Y:S01]  /*1a30*/  @P0 LOP3.LUT R23, R21, 0x7ff00000, RZ, 0x3c, !PT ;  /* 0x7ff0000015170812 */ /* 0x000fe200078e3cff */
[----:B------:R-:W-:Y:S01]  /*1a40*/  @P0 IMAD.MOV.U32 R22, RZ, RZ, RZ ;  /* 0x000000ffff160224 */ /* 0x000fe200078e00ff */
[----:B------:R-:W-:Y:S06]  /*1a50*/  @P0 BRA `(.L_x_33) ;  /* 0x0000000000700947 */ /* 0x000fec0003800000 */
[----:B------:R-:W-:-:S13]  /*1a60*/  ISETP.GE.U32.AND P0, PT, R24, 0x1000001, PT ;  /* 0x010000011800780c */ /* 0x000fda0003f06070 */
[----:B------:R-:W-:Y:S05]  /*1a70*/  @!P0 BRA `(.L_x_34) ;  /* 0x0000000000388947 */ /* 0x000fea0003800000 */
[----:B------:R-:W-:Y:S01]  /*1a80*/  IADD3 R27, PT, PT, R21, -0x3fe00000, RZ ;  /* 0xc0200000151b7810 */ /* 0x000fe20007ffe0ff */
[----:B------:R-:W-:Y:S02]  /*1a90*/  IMAD.MOV.U32 R26, RZ, RZ, R20 ;  /* 0x000000ffff1a7224 */ /* 0x000fe400078e0014 */
[----:B------:R-:W-:Y:S01]  /*1aa0*/  IMAD.MOV.U32 R24, RZ, RZ, R33 ;  /* 0x000000ffff187224 */ /* 0x000fe200078e0021 */
[----:B------:R-:W0:Y:S05]  /*1ab0*/  MUFU.RCP64H R25, R27 ;  /* 0x0000001b00197308 */ /* 0x000e2a0000001800 */
[----:B0-----:R-:W-:-:S08]  /*1ac0*/  DFMA R22, -R26, R24, 1 ;  /* 0x3ff000001a16742b */ /* 0x001fd00000000118 */
[----:B------:R-:W-:-:S08]  /*1ad0*/  DFMA R22, R22, R22, R22 ;  /* 0x000000161616722b */ /* 0x000fd00000000016 */
[----:B------:R-:W-:-:S08]  /*1ae0*/  DFMA R22, R24, R22, R24 ;  /* 0x000000161816722b */ /* 0x000fd00000000018 */
[----:B------:R-:W-:-:S08]  /*1af0*/  DFMA R24, -R26, R22, 1 ;  /* 0x3ff000001a18742b */ /* 0x000fd00000000116 */
[----:B------:R-:W-:-:S08]  /*1b00*/  DFMA R22, R22, R24, R22 ;  /* 0x000000181616722b */ /* 0x000fd00000000016 */
[----:B------:R-:W-:-:S08]  /*1b10*/  DMUL R22, R22, 2.2250738585072013831e-308 ;  /* 0x0010000016167828 */ /* 0x000fd00000000000 */
[----:B------:R-:W-:-:S08]  /*1b20*/  DFMA R20, -R20, R22, 1 ;  /* 0x3ff000001414742b */ /* 0x000fd00000000116 */
[----:B------:R-:W-:-:S08]  /*1b30*/  DFMA R20, R20, R20, R20 ;  /* 0x000000141414722b */ /* 0x000fd00000000014 */
[----:B------:R-:W-:Y:S01]  /*1b40*/  DFMA R22, R22, R20, R22 ;  /* 0x000000141616722b */ /* 0x000fe20000000016 */
[----:B------:R-:W-:Y:S10]  /*1b50*/  BRA `(.L_x_33) ;  /* 0x0000000000307947 */ /* 0x000ff40003800000 */
.L_x_34:
[----:B------:R-:W-:Y:S01]  /*1b60*/  DMUL R24, R20, 8.11296384146066816958e+31 ;  /* 0x4690000014187828 */ /* 0x000fe20000000000 */
[----:B------:R-:W-:-:S05]  /*1b70*/  MOV R22, R33 ;  /* 0x0000002100167202 */ /* 0x000fca0000000f00 */
[----:B------:R-:W0:Y:S02]  /*1b80*/  MUFU.RCP64H R23, R25 ;  /* 0x0000001900177308 */ /* 0x000e240000001800 */
[----:B0-----:R-:W-:-:S08]  /*1b90*/  DFMA R20, -R24, R22, 1 ;  /* 0x3ff000001814742b */ /* 0x001fd00000000116 */
[----:B------:R-:W-:-:S08]  /*1ba0*/  DFMA R20, R20, R20, R20 ;  /* 0x000000141414722b */ /* 0x000fd00000000014 */
[----:B------:R-:W-:-:S08]  /*1bb0*/  DFMA R20, R22, R20, R22 ;  /* 0x000000141614722b */ /* 0x000fd00000000016 */
[----:B------:R-:W-:-:S08]  /*1bc0*/  DFMA R22, -R24, R20, 1 ;  /* 0x3ff000001816742b */ /* 0x000fd00000000114 */
[----:B------:R-:W-:-:S08]  /*1bd0*/  DFMA R22, R20, R22, R20 ;  /* 0x000000161416722b */ /* 0x000fd00000000014 */
[----:B------:R-:W-:Y:S01]  /*1be0*/  DMUL R22, R22, 8.11296384146066816958e+31 ;  /* 0x4690000016167828 */ /* 0x000fe20000000000 */
[----:B------:R-:W-:Y:S10]  /*1bf0*/  BRA `(.L_x_33) ;  /* 0x0000000000087947 */ /* 0x000ff40003800000 */
.L_x_32:
[----:B------:R-:W-:Y:S01]  /*1c00*/  LOP3.LUT R23, R21, 0x80000, RZ, 0xfc, !PT ;  /* 0x0008000015177812 */ /* 0x000fe200078efcff */
[----:B------:R-:W-:-:S07]  /*1c10*/  IMAD.MOV.U32 R22, RZ, RZ, R20 ;  /* 0x000000ffff167224 */ /* 0x000fce00078e0014 */
.L_x_33:
[----:B------:R-:W-:Y:S05]  /*1c20*/  BSYNC.RECONVERGENT B2 ;  /* 0x0000000000027941 */ /* 0x000fea0003800200 */
.L_x_31:
[----:B------:R-:W-:Y:S01]  /*1c30*/  IMAD.MOV.U32 R20, RZ, RZ, R30 ;  /* 0x000000ffff147224 */ /* 0x000fe200078e001e */
[----:B------:R-:W-:-:S04]  /*1c40*/  MOV R21, 0x0 ;  /* 0x0000000000157802 */ /* 0x000fc80000000f00 */
[----:B------:R-:W-:Y:S05]  /*1c50*/  RET.REL.NODEC R20 `(_Z17parameter_counterPdS_S_PijdPj) ;  /* 0xffffffe014e87950 */ /* 0x000fea0003c3ffff */
        .weak           $__internal_1_$__cuda_sm20_drsqrt_f64_slowpath_v2
        .type           $__internal_1_$__cuda_sm20_drsqrt_f64_slowpath_v2,@function
        .size           $__internal_1_$__cuda_sm20_drsqrt_f64_slowpath_v2,(.L_x_41 - $__internal_1_$__cuda_sm20_drsqrt_f64_slowpath_v2)
$__internal_1_$__cuda_sm20_drsqrt_f64_slowpath_v2:
[----:B------:R-:W-:Y:S01]  /*1c60*/  DSETP.NEU.AND P0, PT, R34, RZ, PT ;  /* 0x000000ff2200722a */ /* 0x000fe20003f0d000 */
[----:B------:R-:W-:Y:S01]  /*1c70*/  BSSY.RECONVERGENT B3, `(.L_x_35) ;  /* 0x000001c000037945 */ /* 0x000fe20003800200 */
[----:B------:R-:W-:-:S12]  /*1c80*/  LOP3.LUT R20, R35, 0x80000000, RZ, 0xc0, !PT ;  /* 0x8000000023147812 */ /* 0x000fd800078ec0ff */
[----:B------:R-:W-:Y:S05]  /*1c90*/  @!P0 BRA `(.L_x_36) ;  /* 0x00000000005c8947 */ /* 0x000fea0003800000 */
[----:B------:R-:W-:-:S14]  /*1ca0*/  DSETP.GTU.AND P0, PT, |R34|, +INF , PT ;  /* 0x7ff000002200742a */ /* 0x000fdc0003f0c200 */
[----:B------:R-:W-:Y:S05]  /*1cb0*/  @P0 BRA `(.L_x_37) ;  /* 0x00000000004c0947 */ /* 0x000fea0003800000 */
[----:B------:R-:W-:-:S13]  /*1cc0*/  ISETP.NE.AND P0, PT, R20, RZ, PT ;  /* 0x000000ff1400720c */ /* 0x000fda0003f05270 */
[----:B------:R-:W-:Y:S02]  /*1cd0*/  @P0 IMAD.MOV.U32 R20, RZ, RZ, 0x0 ;  /* 0x00000000ff140424 */ /* 0x000fe400078e00ff */
[----:B------:R-:W-:Y:S01]  /*1ce0*/  @P0 IMAD.MOV.U32 R21, RZ, RZ, -0x80000 ;  /* 0xfff80000ff150424 */ /* 0x000fe200078e00ff */
[----:B------:R-:W-:Y:S06]  /*1cf0*/  @P0 BRA `(.L_x_38) ;  /* 0x00000000004c0947 */ /* 0x000fec0003800000 */
[----:B------:R-:W-:-:S14]  /*1d00*/  DSETP.NEU.AND P0, PT, |R34|, +INF , PT ;  /* 0x7ff000002200742a */ /* 0x000fdc0003f0d200 */
[----:B------:R-:W-:Y:S01]  /*1d10*/  @!P0 CS2R R20, SRZ ;  /* 0x0000000000148805 */ /* 0x000fe2000001ff00 */
[----:B------:R-:W-:Y:S06]  /*1d20*/  @!P0 BRA `(.L_x_38) ;  /* 0x0000000000408947 */ /* 0x000fec0003800000 */
[----:B------:R-:W-:Y:S01]  /*1d30*/  DMUL R34, R34, 1.80143985094819840000e+16 ;  /* 0x4350000022227828 */ /* 0x000fe20000000000 */
[----:B------:R-:W-:Y:S01]  /*1d40*/  MOV R22, RZ ;  /* 0x000000ff00167202 */ /* 0x000fe20000000f00 */
[----:B------:R-:W-:Y:S02]  /*1d50*/  IMAD.MOV.U32 R26, RZ, RZ, 0x0 ;  /* 0x00000000ff1a7424 */ /* 0x000fe400078e00ff */
[----:B------:R-:W-:Y:S02]  /*1d60*/  IMAD.MOV.U32 R27, RZ, RZ, 0x3fd80000 ;  /* 0x3fd80000ff1b7424 */ /* 0x000fe400078e00ff */
[----:B------:R-:W0:Y:S02]  /*1d70*/  MUFU.RSQ64H R23, R35 ;  /* 0x0000002300177308 */ /* 0x000e240000001c00 */
[----:B0-----:R-:W-:-:S08]  /*1d80*/  DMUL R20, R22, R22 ;  /* 0x0000001616147228 */ /* 0x001fd00000000000 */
[----:B------:R-:W-:-:S08]  /*1d90*/  DFMA R20, R34, -R20, 1 ;  /* 0x3ff000002214742b */ /* 0x000fd00000000814 */
[----:B------:R-:W-:Y:S02]  /*1da0*/  DFMA R26, R20, R26, 0.5 ;  /* 0x3fe00000141a742b */ /* 0x000fe4000000001a */
[----:B------:R-:W-:-:S08]  /*1db0*/  DMUL R20, R22, R20 ;  /* 0x0000001416147228 */ /* 0x000fd00000000000 */
[----:B------:R-:W-:-:S08]  /*1dc0*/  DFMA R20, R26, R20, R22 ;  /* 0x000000141a14722b */ /* 0x000fd00000000016 */
[----:B------:R-:W-:Y:S01]  /*1dd0*/  DMUL R20, R20, 134217728 ;  /* 0x41a0000014147828 */ /* 0x000fe20000000000 */
[----:B------:R-:W-:Y:S10]  /*1de0*/  BRA `(.L_x_38) ;  /* 0x0000000000107947 */ /* 0x000ff40003800000 */
.L_x_37:
[----:B------:R-:W-:Y:S01]  /*1df0*/  DADD R20, R34, R34 ;  /* 0x0000000022147229 */ /* 0x000fe20000000022 */
[----:B------:R-:W-:Y:S10]  /*1e00*/  BRA `(.L_x_38) ;  /* 0x0000000000087947 */ /* 0x000ff40003800000 */
.L_x_36:
[----:B------:R-:W-:Y:S02]  /*1e10*/  LOP3.LUT R21, R20, 0x7ff00000, RZ, 0xfc, !PT ;  /* 0x7ff0000014157812 */ /* 0x000fe400078efcff */
[----:B------:R-:W-:-:S07]  /*1e20*/  MOV R20, RZ ;  /* 0x000000ff00147202 */ /* 0x000fce0000000f00 */
.L_x_38:
[----:B------:R-:W-:Y:S05]  /*1e30*/  BSYNC.RECONVERGENT B3 ;  /* 0x0000000000037941 */ /* 0x000fea0003800200 */
.L_x_35:
[----:B------:R-:W-:Y:S01]  /*1e40*/  IMAD.MOV.U32 R26, RZ, RZ, R20 ;  /* 0x000000ffff1a7224 */ /* 0x000fe200078e0014 */
[----:B------:R-:W-:Y:S01]  /*1e50*/  MOV R20, R30 ;  /* 0x0000001e00147202 */ /* 0x000fe20000000f00 */
[----:B------:R-:W-:Y:S02]  /*1e60*/  IMAD.MOV.U32 R27, RZ, RZ, R21 ;  /* 0x000000ffff1b7224 */ /* 0x000fe400078e0015 */
[----:B------:R-:W-:-:S04]  /*1e70*/  IMAD.MOV.U32 R21, RZ, RZ, 0x0 ;  /* 0x00000000ff157424 */ /* 0x000fc800078e00ff */
[----:B------:R-:W-:Y:S05]  /*1e80*/  RET.REL.NODEC R20 `(_Z17parameter_counterPdS_S_PijdPj) ;  /* 0xffffffe0145c7950 */ /* 0x000fea0003c3ffff */
.L_x_39:
[----:B------:R-:W-:-:S00]  /*1e90*/  BRA `(.L_x_39) ;  /* 0xfffffffc00fc7947 */ /* 0x000fc0000383ffff */
[----:B------:R-:W-:-:S00]  /*1ea0*/  NOP ;  /* 0x0000000000007918 */ /* 0x000fc00000000000 */
        /* <DEDUP_REMOVED lines=13> */
.L_x_41:


//--------------------- .nv.shared._Z17parameter_counterPdS_S_PijdPj --------------------------
	.section	.nv.shared._Z17parameter_counterPdS_S_PijdPj,"aw",@nobits
	.sectionflags	@""
	.align	16
	.zero		1024


//--------------------- .nv.shared.reserved.0     --------------------------
	.section	.nv.shared.reserved.0,"aw",@nobits
	.weak		__nv_reservedSMEM_offset_0_alias
	.size		__nv_reservedSMEM_offset_0_alias, 0, 64
	.other		__nv_reservedSMEM_offset_0_alias,@"STO_CUDA_RESERVED_SHARED STV_DEFAULT"
__nv_reservedSMEM_offset_0_alias:
	.zero		0
	.zero		64


//--------------------- .nv.constant0._Z17parameter_counterPdS_S_PijdPj --------------------------
	.section	.nv.constant0._Z17parameter_counterPdS_S_PijdPj,"a",@progbits
	.sectionflags	@""
	.align	4
.nv.constant0._Z17parameter_counterPdS_S_PijdPj:
	.zero		952


//--------------------- SYMBOLS --------------------------

	.type		.nv.reservedSmem.offset0,@object
	.size		.nv.reservedSmem.offset0,0x4
	.type		.nv.reservedSmem.cap,@object
	.size		.nv.reservedSmem.cap,0x4
